//
// Generated by NVIDIA NVVM Compiler
//
// Compiler Build ID: CL-36424714
// Cuda compilation tools, release 13.0, V13.0.88
// Based on NVVM 20.0.0
//

.version 9.0
.target sm_100
.address_size 64

	// .globl	_Z14kernel_loopingPfS_S_jm

.visible .entry _Z14kernel_loopingPfS_S_jm(
	.param .u64 .ptr .align 1 _Z14kernel_loopingPfS_S_jm_param_0,
	.param .u64 .ptr .align 1 _Z14kernel_loopingPfS_S_jm_param_1,
	.param .u64 .ptr .align 1 _Z14kernel_loopingPfS_S_jm_param_2,
	.param .u32 _Z14kernel_loopingPfS_S_jm_param_3,
	.param .u64 _Z14kernel_loopingPfS_S_jm_param_4
)
{
	.reg .pred 	%p<25>;
	.reg .b32 	%r<7>;
	.reg .b32 	%f<46>;
	.reg .b64 	%rd<137>;

	ld.param.u64 	%rd52, [_Z14kernel_loopingPfS_S_jm_param_0];
	ld.param.u32 	%r1, [_Z14kernel_loopingPfS_S_jm_param_3];
	ld.param.u64 	%rd51, [_Z14kernel_loopingPfS_S_jm_param_4];
	cvta.to.global.u64 	%rd1, %rd52;
	setp.eq.s64 	%p1, %rd51, 0;
	@%p1 bra 	$L__BB0_41;
	mov.u32 	%r2, %nctaid.x;
	cvt.u64.u32 	%rd2, %r2;
	mov.u32 	%r3, %ntid.x;
	mov.u32 	%r4, %ctaid.x;
	mov.u32 	%r5, %tid.x;
	mad.lo.s32 	%r6, %r4, %r3, %r5;
	cvt.u64.u32 	%rd3, %r6;
	cvt.u64.u32 	%rd4, %r1;
	setp.lt.u64 	%p2, %rd51, 8;
	mov.b64 	%rd135, 0;
	@%p2 bra 	$L__BB0_20;
	ld.param.u64 	%rd129, [_Z14kernel_loopingPfS_S_jm_param_2];
	ld.param.u64 	%rd127, [_Z14kernel_loopingPfS_S_jm_param_1];
	and.b64  	%rd135, %rd51, -8;
	shl.b64 	%rd6, %rd2, 3;
	shl.b64 	%rd54, %rd2, 2;
	shl.b64 	%rd131, %rd3, 2;
	cvta.to.global.u64 	%rd8, %rd129;
	add.s64 	%rd9, %rd8, %rd54;
	mul.lo.s64 	%rd55, %rd2, 12;
	cvta.to.global.u64 	%rd10, %rd127;
	add.s64 	%rd11, %rd10, %rd55;
	add.s64 	%rd12, %rd8, %rd55;
	add.s64 	%rd13, %rd1, %rd55;
	shl.b64 	%rd56, %rd2, 4;
	add.s64 	%rd14, %rd10, %rd56;
	add.s64 	%rd15, %rd8, %rd56;
	add.s64 	%rd16, %rd1, %rd56;
	mul.lo.s64 	%rd57, %rd2, 20;
	add.s64 	%rd17, %rd10, %rd57;
	add.s64 	%rd18, %rd8, %rd57;
	add.s64 	%rd19, %rd1, %rd57;
	mul.lo.s64 	%rd58, %rd2, 24;
	add.s64 	%rd20, %rd10, %rd58;
	add.s64 	%rd21, %rd8, %rd58;
	mov.u64 	%rd132, %rd3;
	mov.u64 	%rd133, %rd135;
$L__BB0_3:
	.pragma "nounroll";
	setp.ge.u64 	%p3, %rd132, %rd4;
	@%p3 bra 	$L__BB0_5;
	add.s64 	%rd59, %rd10, %rd131;
	ld.global.f32 	%f1, [%rd59];
	add.s64 	%rd60, %rd8, %rd131;
	ld.global.f32 	%f2, [%rd60];
	mul.f32 	%f3, %f1, %f2;
	add.s64 	%rd61, %rd1, %rd131;
	st.global.f32 	[%rd61], %f3;
$L__BB0_5:
	add.s64 	%rd62, %rd2, %rd132;
	setp.ge.u64 	%p4, %rd62, %rd4;
	@%p4 bra 	$L__BB0_7;
	shl.b64 	%rd63, %rd2, 2;
	add.s64 	%rd64, %rd10, %rd63;
	add.s64 	%rd65, %rd64, %rd131;
	ld.global.f32 	%f4, [%rd65];
	add.s64 	%rd66, %rd9, %rd131;
	ld.global.f32 	%f5, [%rd66];
	mul.f32 	%f6, %f4, %f5;
	add.s64 	%rd67, %rd1, %rd63;
	add.s64 	%rd68, %rd67, %rd131;
	st.global.f32 	[%rd68], %f6;
$L__BB0_7:
	shl.b64 	%rd69, %rd2, 1;
	add.s64 	%rd25, %rd69, %rd132;
	setp.ge.u64 	%p5, %rd25, %rd4;
	@%p5 bra 	$L__BB0_9;
	add.s64 	%rd70, %rd10, %rd6;
	add.s64 	%rd71, %rd70, %rd131;
	ld.global.f32 	%f7, [%rd71];
	add.s64 	%rd72, %rd8, %rd6;
	add.s64 	%rd73, %rd72, %rd131;
	ld.global.f32 	%f8, [%rd73];
	mul.f32 	%f9, %f7, %f8;
	add.s64 	%rd74, %rd1, %rd6;
	add.s64 	%rd75, %rd74, %rd131;
	st.global.f32 	[%rd75], %f9;
$L__BB0_9:
	add.s64 	%rd26, %rd2, %rd25;
	setp.ge.u64 	%p6, %rd26, %rd4;
	@%p6 bra 	$L__BB0_11;
	add.s64 	%rd76, %rd11, %rd131;
	ld.global.f32 	%f10, [%rd76];
	add.s64 	%rd77, %rd12, %rd131;
	ld.global.f32 	%f11, [%rd77];
	mul.f32 	%f12, %f10, %f11;
	add.s64 	%rd78, %rd13, %rd131;
	st.global.f32 	[%rd78], %f12;
$L__BB0_11:
	add.s64 	%rd27, %rd2, %rd26;
	setp.ge.u64 	%p7, %rd27, %rd4;
	@%p7 bra 	$L__BB0_13;
	add.s64 	%rd79, %rd14, %rd131;
	ld.global.f32 	%f13, [%rd79];
	add.s64 	%rd80, %rd15, %rd131;
	ld.global.f32 	%f14, [%rd80];
	mul.f32 	%f15, %f13, %f14;
	add.s64 	%rd81, %rd16, %rd131;
	st.global.f32 	[%rd81], %f15;
$L__BB0_13:
	add.s64 	%rd28, %rd2, %rd27;
	setp.ge.u64 	%p8, %rd28, %rd4;
	@%p8 bra 	$L__BB0_15;
	add.s64 	%rd82, %rd17, %rd131;
	ld.global.f32 	%f16, [%rd82];
	add.s64 	%rd83, %rd18, %rd131;
	ld.global.f32 	%f17, [%rd83];
	mul.f32 	%f18, %f16, %f17;
	add.s64 	%rd84, %rd19, %rd131;
	st.global.f32 	[%rd84], %f18;
$L__BB0_15:
	add.s64 	%rd29, %rd2, %rd28;
	setp.ge.u64 	%p9, %rd29, %rd4;
	@%p9 bra 	$L__BB0_17;
	add.s64 	%rd85, %rd20, %rd131;
	ld.global.f32 	%f19, [%rd85];
	add.s64 	%rd86, %rd21, %rd131;
	ld.global.f32 	%f20, [%rd86];
	mul.f32 	%f21, %f19, %f20;
	mad.lo.s64 	%rd87, %rd2, 24, %rd1;
	add.s64 	%rd88, %rd87, %rd131;
	st.global.f32 	[%rd88], %f21;
$L__BB0_17:
	add.s64 	%rd89, %rd2, %rd29;
	setp.ge.u64 	%p10, %rd89, %rd4;
	@%p10 bra 	$L__BB0_19;
	mul.lo.s64 	%rd90, %rd2, 28;
	add.s64 	%rd91, %rd10, %rd90;
	add.s64 	%rd92, %rd91, %rd131;
	ld.global.f32 	%f22, [%rd92];
	add.s64 	%rd93, %rd8, %rd90;
	add.s64 	%rd94, %rd93, %rd131;
	ld.global.f32 	%f23, [%rd94];
	mul.f32 	%f24, %f22, %f23;
	add.s64 	%rd95, %rd1, %rd90;
	add.s64 	%rd96, %rd95, %rd131;
	st.global.f32 	[%rd96], %f24;
$L__BB0_19:
	add.s64 	%rd133, %rd133, -8;
	add.s64 	%rd132, %rd132, %rd6;
	shl.b64 	%rd97, %rd2, 5;
	add.s64 	%rd131, %rd131, %rd97;
	setp.ne.s64 	%p11, %rd133, 0;
	@%p11 bra 	$L__BB0_3;
$L__BB0_20:
	and.b64  	%rd34, %rd51, 7;
	setp.eq.s64 	%p12, %rd34, 0;
	@%p12 bra 	$L__BB0_41;
	ld.param.u64 	%rd130, [_Z14kernel_loopingPfS_S_jm_param_2];
	ld.param.u64 	%rd128, [_Z14kernel_loopingPfS_S_jm_param_1];
	cvta.to.global.u64 	%rd35, %rd130;
	cvta.to.global.u64 	%rd36, %rd128;
	and.b64  	%rd37, %rd51, 3;
	setp.lt.u64 	%p13, %rd34, 4;
	@%p13 bra 	$L__BB0_31;
	mad.lo.s64 	%rd38, %rd135, %rd2, %rd3;
	setp.ge.u64 	%p14, %rd38, %rd4;
	@%p14 bra 	$L__BB0_24;
	shl.b64 	%rd98, %rd38, 2;
	add.s64 	%rd99, %rd36, %rd98;
	ld.global.f32 	%f25, [%rd99];
	add.s64 	%rd100, %rd35, %rd98;
	ld.global.f32 	%f26, [%rd100];
	mul.f32 	%f27, %f25, %f26;
	add.s64 	%rd101, %rd1, %rd98;
	st.global.f32 	[%rd101], %f27;
$L__BB0_24:
	add.s64 	%rd39, %rd38, %rd2;
	setp.ge.u64 	%p15, %rd39, %rd4;
	@%p15 bra 	$L__BB0_26;
	shl.b64 	%rd102, %rd39, 2;
	add.s64 	%rd103, %rd36, %rd102;
	ld.global.f32 	%f28, [%rd103];
	add.s64 	%rd104, %rd35, %rd102;
	ld.global.f32 	%f29, [%rd104];
	mul.f32 	%f30, %f28, %f29;
	add.s64 	%rd105, %rd1, %rd102;
	st.global.f32 	[%rd105], %f30;
$L__BB0_26:
	add.s64 	%rd40, %rd39, %rd2;
	setp.ge.u64 	%p16, %rd40, %rd4;
	@%p16 bra 	$L__BB0_28;
	shl.b64 	%rd106, %rd40, 2;
	add.s64 	%rd107, %rd36, %rd106;
	ld.global.f32 	%f31, [%rd107];
	add.s64 	%rd108, %rd35, %rd106;
	ld.global.f32 	%f32, [%rd108];
	mul.f32 	%f33, %f31, %f32;
	add.s64 	%rd109, %rd1, %rd106;
	st.global.f32 	[%rd109], %f33;
$L__BB0_28:
	add.s64 	%rd41, %rd40, %rd2;
	setp.ge.u64 	%p17, %rd41, %rd4;
	@%p17 bra 	$L__BB0_30;
	shl.b64 	%rd110, %rd41, 2;
	add.s64 	%rd111, %rd36, %rd110;
	ld.global.f32 	%f34, [%rd111];
	add.s64 	%rd112, %rd35, %rd110;
	ld.global.f32 	%f35, [%rd112];
	mul.f32 	%f36, %f34, %f35;
	add.s64 	%rd113, %rd1, %rd110;
	st.global.f32 	[%rd113], %f36;
$L__BB0_30:
	add.s64 	%rd135, %rd135, 4;
$L__BB0_31:
	setp.eq.s64 	%p18, %rd37, 0;
	@%p18 bra 	$L__BB0_41;
	setp.eq.s64 	%p19, %rd37, 1;
	@%p19 bra 	$L__BB0_38;
	mad.lo.s64 	%rd44, %rd135, %rd2, %rd3;
	setp.ge.u64 	%p20, %rd44, %rd4;
	@%p20 bra 	$L__BB0_35;
	shl.b64 	%rd114, %rd44, 2;
	add.s64 	%rd115, %rd36, %rd114;
	ld.global.f32 	%f37, [%rd115];
	add.s64 	%rd116, %rd35, %rd114;
	ld.global.f32 	%f38, [%rd116];
	mul.f32 	%f39, %f37, %f38;
	add.s64 	%rd117, %rd1, %rd114;
	st.global.f32 	[%rd117], %f39;
$L__BB0_35:
	add.s64 	%rd45, %rd44, %rd2;
	setp.ge.u64 	%p21, %rd45, %rd4;
	@%p21 bra 	$L__BB0_37;
	shl.b64 	%rd118, %rd45, 2;
	add.s64 	%rd119, %rd36, %rd118;
	ld.global.f32 	%f40, [%rd119];
	add.s64 	%rd120, %rd35, %rd118;
	ld.global.f32 	%f41, [%rd120];
	mul.f32 	%f42, %f40, %f41;
	add.s64 	%rd121, %rd1, %rd118;
	st.global.f32 	[%rd121], %f42;
$L__BB0_37:
	add.s64 	%rd135, %rd135, 2;
$L__BB0_38:
	and.b64  	%rd122, %rd51, 1;
	setp.eq.b64 	%p22, %rd122, 1;
	not.pred 	%p23, %p22;
	@%p23 bra 	$L__BB0_41;
	mad.lo.s64 	%rd48, %rd135, %rd2, %rd3;
	setp.ge.u64 	%p24, %rd48, %rd4;
	@%p24 bra 	$L__BB0_41;
	shl.b64 	%rd123, %rd48, 2;
	add.s64 	%rd124, %rd36, %rd123;
	ld.global.f32 	%f43, [%rd124];
	add.s64 	%rd125, %rd35, %rd123;
	ld.global.f32 	%f44, [%rd125];
	mul.f32 	%f45, %f43, %f44;
	add.s64 	%rd126, %rd1, %rd123;
	st.global.f32 	[%rd126], %f45;
$L__BB0_41:
	ret;

}


// ===== COMPILED SASS (sm_100) =====

	.target	sm_100

	.elftype	@"ET_EXEC"


//--------------------- .note.nv.tkinfo           --------------------------
	.section	.note.nv.tkinfo,"",@"SHT_NOTE"
	.sectionflags	@"SHF_NOTE_NV_TKINFO"
	.tkinfo
        /*0018*/ 	.word	0x00000002
        /*0030*/ 	.string	""
        /*0030*/ 	.string	"ptxas"
        /*0030*/ 	.string	"Cuda compilation tools, release 13.0, V13.0.88"
        /*0030*/ 	.string	"Build cuda_13.0.r13.0/compiler.36424714_0"
        /*0030*/ 	.string	"-arch sm_100 -m 64 "



//--------------------- .note.nv.cuinfo           --------------------------
	.section	.note.nv.cuinfo,"",@"SHT_NOTE"
	.sectionflags	@"SHF_NOTE_NV_CUINFO"
        /*0018*/ 	.short	0x0002
        /*001a*/ 	.short	0x0064
        /*001c*/ 	.short	0x0082
	.zero		2


//--------------------- .nv.info                  --------------------------
	.section	.nv.info,"",@"SHT_CUDA_INFO"
	.align	4


	//----- nvinfo : EIATTR_REGCOUNT
	.align		4
        /*0000*/ 	.byte	0x04, 0x2f
        /*0002*/ 	.short	(.L_1 - .L_0)
	.align		4
.L_0:
        /*0004*/ 	.word	index@(_Z14kernel_loopingPfS_S_jm)
        /*0008*/ 	.word	0x0000001c


	//----- nvinfo : EIATTR_FRAME_SIZE
	.align		4
.L_1:
        /*000c*/ 	.byte	0x04, 0x11
        /*000e*/ 	.short	(.L_3 - .L_2)
	.align		4
.L_2:
        /*0010*/ 	.word	index@(_Z14kernel_loopingPfS_S_jm)
        /*0014*/ 	.word	0x00000000


	//----- nvinfo : EIATTR_MIN_STACK_SIZE
	.align		4
.L_3:
        /*0018*/ 	.byte	0x04, 0x12
        /*001a*/ 	.short	(.L_5 - .L_4)
	.align		4
.L_4:
        /*001c*/ 	.word	index@(_Z14kernel_loopingPfS_S_jm)
        /*0020*/ 	.word	0x00000000
.L_5:


//--------------------- .nv.compat                --------------------------
	.section	.nv.compat,"",@"SHT_CUDA_COMPAT_INFO"
	.align	4
        /*0000*/ 	.byte	0x02, 0x09, 0x00, 0x00, 0x02, 0x02, 0x01, 0x00, 0x02, 0x05, 0x05, 0x00, 0x03, 0x07, 0x01, 0x01
        /*0010*/ 	.byte	0x02, 0x03, 0x00, 0x00, 0x02, 0x06, 0x01, 0x00, 0x04, 0x0b, 0x08, 0x00, 0x09, 0x00, 0x00, 0x00
        /*0020*/ 	.byte	0x00, 0x00, 0x00, 0x00


//--------------------- .nv.info._Z14kernel_loopingPfS_S_jm --------------------------
	.section	.nv.info._Z14kernel_loopingPfS_S_jm,"",@"SHT_CUDA_INFO"
	.sectionflags	@""
	.align	4


	//----- nvinfo : EIATTR_CUDA_API_VERSION
	.align		4
        /*0000*/ 	.byte	0x04, 0x37
        /*0002*/ 	.short	(.L_7 - .L_6)
.L_6:
        /*0004*/ 	.word	0x00000082


	//----- nvinfo : EIATTR_KPARAM_INFO
	.align		4
.L_7:
        /*0008*/ 	.byte	0x04, 0x17
        /*000a*/ 	.short	(.L_9 - .L_8)
.L_8:
        /*000c*/ 	.word	0x00000000
        /*0010*/ 	.short	0x0004
        /*0012*/ 	.short	0x0020
        /*0014*/ 	.byte	0x00, 0xf0, 0x21, 0x00


	//----- nvinfo : EIATTR_KPARAM_INFO
	.align		4
.L_9:
        /*0018*/ 	.byte	0x04, 0x17
        /*001a*/ 	.short	(.L_11 - .L_10)
.L_10:
        /*001c*/ 	.word	0x00000000
        /*0020*/ 	.short	0x0003
        /*0022*/ 	.short	0x0018
        /*0024*/ 	.byte	0x00, 0xf0, 0x11, 0x00


	//----- nvinfo : EIATTR_KPARAM_INFO
	.align		4
.L_11:
        /*0028*/ 	.byte	0x04, 0x17
        /*002a*/ 	.short	(.L_13 - .L_12)
.L_12:
        /*002c*/ 	.word	0x00000000
        /*0030*/ 	.short	0x0002
        /*0032*/ 	.short	0x0010
        /*0034*/ 	.byte	0x00, 0xf5, 0x21, 0x00


	//----- nvinfo : EIATTR_KPARAM_INFO
	.align		4
.L_13:
        /*0038*/ 	.byte	0x04, 0x17
        /*003a*/ 	.short	(.L_15 - .L_14)
.L_14:
        /*003c*/ 	.word	0x00000000
        /*0040*/ 	.short	0x0001
        /*0042*/ 	.short	0x0008
        /*0044*/ 	.byte	0x00, 0xf5, 0x21, 0x00


	//----- nvinfo : EIATTR_KPARAM_INFO
	.align		4
.L_15:
        /*0048*/ 	.byte	0x04, 0x17
        /*004a*/ 	.short	(.L_17 - .L_16)
.L_16:
        /*004c*/ 	.word	0x00000000
        /*0050*/ 	.short	0x0000
        /*0052*/ 	.short	0x0000
        /*0054*/ 	.byte	0x00, 0xf5, 0x21, 0x00


	//----- nvinfo : EIATTR_SPARSE_MMA_MASK
	.align		4
.L_17:
        /*0058*/ 	.byte	0x03, 0x50
        /*005a*/ 	.short	0x0000


	//----- nvinfo : EIATTR_MAXREG_COUNT
	.align		4
        /*005c*/ 	.byte	0x03, 0x1b
        /*005e*/ 	.short	0x00ff


	//----- nvinfo : EIATTR_MERCURY_ISA_VERSION
	.align		4
        /*0060*/ 	.byte	0x03, 0x5f
        /*0062*/ 	.short	0x0101


	//----- nvinfo : EIATTR_INT_WARP_WIDE_INSTR_OFFSETS
	.align		4
        /*0064*/ 	.byte	0x04, 0x31
        /*0066*/ 	.short	(.L_19 - .L_18)


	//   ....[0]....
.L_18:
        /*0068*/ 	.word	0x00000440


	//----- nvinfo : EIATTR_VRC_CTA_INIT_COUNT
	.align		4
.L_19:
        /*006c*/ 	.byte	0x02, 0x4a
	.zero		1
	.zero		1


	//----- nvinfo : EIATTR_EXIT_INSTR_OFFSETS
	.align		4
        /*0070*/ 	.byte	0x04, 0x1c
        /*0072*/ 	.short	(.L_21 - .L_20)


	//   ....[0]....
.L_20:
        /*0074*/ 	.word	0x00000040


	//   ....[1]....
        /*0078*/ 	.word	0x00000d20


	//   ....[2]....
        /*007c*/ 	.word	0x000012d0


	//   ....[3]....
        /*0080*/ 	.word	0x00001630


	//   ....[4]....
        /*0084*/ 	.word	0x000016c0


	//   ....[5]....
        /*0088*/ 	.word	0x000017b0


	//----- nvinfo : EIATTR_CRS_STACK_SIZE
	.align		4
.L_21:
        /*008c*/ 	.byte	0x04, 0x1e
        /*008e*/ 	.short	(.L_23 - .L_22)
.L_22:
        /*0090*/ 	.word	0x00000000


	//----- nvinfo : EIATTR_CBANK_PARAM_SIZE
	.align		4
.L_23:
        /*0094*/ 	.byte	0x03, 0x19
        /*0096*/ 	.short	0x0028


	//----- nvinfo : EIATTR_PARAM_CBANK
	.align		4
        /*0098*/ 	.byte	0x04, 0x0a
        /*009a*/ 	.short	(.L_25 - .L_24)
	.align		4
.L_24:
        /*009c*/ 	.word	index@(.nv.constant0._Z14kernel_loopingPfS_S_jm)
        /*00a0*/ 	.short	0x0380
        /*00a2*/ 	.short	0x0028


	//----- nvinfo : EIATTR_SW_WAR
	.align		4
.L_25:
        /*00a4*/ 	.byte	0x04, 0x36
        /*00a6*/ 	.short	(.L_27 - .L_26)
.L_26:
        /*00a8*/ 	.word	0x00000008
.L_27:


//--------------------- .nv.callgraph             --------------------------
	.section	.nv.callgraph,"",@"SHT_CUDA_CALLGRAPH"
	.align	4
	.sectionentsize	8
	.align		4
        /*0000*/ 	.word	0x00000000
	.align		4
        /*0004*/ 	.word	0xffffffff
	.align		4
        /*0008*/ 	.word	0x00000000
	.align		4
        /*000c*/ 	.word	0xfffffffe
	.align		4
        /*0010*/ 	.word	0x00000000
	.align		4
        /*0014*/ 	.word	0xfffffffd
	.align		4
        /*0018*/ 	.word	0x00000000
	.align		4
        /*001c*/ 	.word	0xfffffffc


//--------------------- .text._Z14kernel_loopingPfS_S_jm --------------------------
	.section	.text._Z14kernel_loopingPfS_S_jm,"ax",@progbits
	.align	128
        .global         _Z14kernel_loopingPfS_S_jm
        .type           _Z14kernel_loopingPfS_S_jm,@function
        .size           _Z14kernel_loopingPfS_S_jm,(.L_x_9 - _Z14kernel_loopingPfS_S_jm)
        .other          _Z14kernel_loopingPfS_S_jm,@"STO_CUDA_ENTRY STV_DEFAULT"
_Z14kernel_loopingPfS_S_jm:
.text._Z14kernel_loopingPfS_S_jm:
[----:B------:R-:W-:Y:S01]  /*0000*/  LDC R1, c[0x0][0x37c] ;  /* 0x0000df00ff017b82 */ /* 0x000fe20000000800 */
[----:B------:R-:W0:Y:S02]  /*0010*/  LDCU.64 UR14, c[0x0][0x3a0] ;  /* 0x00007400ff0e77ac */ /* 0x000e240008000a00 */
[----:B0-----:R-:W-:-:S04]  /*0020*/  ISETP.NE.U32.AND P0, PT, RZ, UR14, PT ;  /* 0x0000000eff007c0c */ /* 0x001fc8000bf05070 */
[----:B------:R-:W-:-:S13]  /*0030*/  ISETP.NE.AND.EX P0, PT, RZ, UR15, PT, P0 ;  /* 0x0000000fff007c0c */ /* 0x000fda000bf05300 */
[----:B------:R-:W-:Y:S05]  /*0040*/  @!P0 EXIT ;  /* 0x000000000000894d */ /* 0x000fea0003800000 */
[----:B------:R-:W0:Y:S01]  /*0050*/  LDC R0, c[0x0][0x3a0] ;  /* 0x0000e800ff007b82 */ /* 0x000e220000000800 */
[----:B------:R-:W1:Y:S01]  /*0060*/  S2R R2, SR_CTAID.X ;  /* 0x0000000000027919 */ /* 0x000e620000002500 */
[----:B------:R-:W2:Y:S01]  /*0070*/  LDCU UR21, c[0x0][0x370] ;  /* 0x00006e00ff1577ac */ /* 0x000ea20008000800 */
[----:B------:R-:W1:Y:S01]  /*0080*/  S2R R5, SR_TID.X ;  /* 0x0000000000057919 */ /* 0x000e620000002100 */
[----:B------:R-:W1:Y:S01]  /*0090*/  LDCU UR6, c[0x0][0x360] ;  /* 0x00006c00ff0677ac */ /* 0x000e620008000800 */
[----:B------:R-:W-:Y:S01]  /*00a0*/  UISETP.GE.U32.AND UP0, UPT, UR14, 0x8, UPT ;  /* 0x000000080e00788c */ /* 0x000fe2000bf06070 */
[----:B------:R-:W-:Y:S01]  /*00b0*/  UMOV UR4, URZ ;  /* 0x000000ff00047c82 */ /* 0x000fe20008000000 */
[----:B------:R-:W-:Y:S02]  /*00c0*/  UMOV UR5, URZ ;  /* 0x000000ff00057c82 */ /* 0x000fe40008000000 */
[----:B------:R-:W-:Y:S01]  /*00d0*/  UISETP.GE.U32.AND.EX UP0, UPT, UR15, URZ, UPT, UP0 ;  /* 0x000000ff0f00728c */ /* 0x000fe2000bf06100 */
[----:B------:R-:W3:Y:S01]  /*00e0*/  LDCU.64 UR28, c[0x0][0x358] ;  /* 0x00006b00ff1c77ac */ /* 0x000ee20008000a00 */
[----:B0-----:R-:W-:-:S04]  /*00f0*/  LOP3.LUT R3, R0, 0x7, RZ, 0xc0, !PT ;  /* 0x0000000700037812 */ /* 0x001fc800078ec0ff */
[----:B------:R-:W-:-:S04]  /*0100*/  ISETP.NE.U32.AND P0, PT, R3, RZ, PT ;  /* 0x000000ff0300720c */ /* 0x000fc80003f05070 */
[----:B------:R-:W-:Y:S01]  /*0110*/  ISETP.NE.AND.EX P0, PT, RZ, RZ, PT, P0 ;  /* 0x000000ffff00720c */ /* 0x000fe20003f05300 */
[----:B-1----:R-:W-:Y:S01]  /*0120*/  IMAD R2, R2, UR6, R5 ;  /* 0x0000000602027c24 */ /* 0x002fe2000f8e0205 */
[----:B--23--:R-:W-:Y:S11]  /*0130*/  BRA.U !UP0, `(.L_x_0) ;  /* 0x0000000908f87547 */ /* 0x00cff6000b800000 */
[----:B------:R-:W0:Y:S01]  /*0140*/  LDCU.128 UR24, c[0x0][0x380] ;  /* 0x00007000ff1877ac */ /* 0x000e220008000c00 */
[----:B------:R-:W-:Y:S01]  /*0150*/  IMAD.SHL.U32 R7, R2, 0x4, RZ ;  /* 0x0000000402077824 */ /* 0x000fe200078e00ff */
[--C-:B------:R-:W-:Y:S01]  /*0160*/  SHF.R.U32.HI R6, RZ, 0x1e, R2.reuse ;  /* 0x0000001eff067819 */ /* 0x100fe20000011602 */
[----:B------:R-:W-:Y:S01]  /*0170*/  IMAD.MOV.U32 R4, RZ, RZ, R2 ;  /* 0x000000ffff047224 */ /* 0x000fe200078e0002 */
[----:B------:R-:W1:Y:S01]  /*0180*/  LDCU.64 UR22, c[0x0][0x390] ;  /* 0x00007200ff1677ac */ /* 0x000e620008000a00 */
[----:B------:R-:W-:Y:S01]  /*0190*/  IMAD.MOV.U32 R5, RZ, RZ, RZ ;  /* 0x000000ffff057224 */ /* 0x000fe200078e00ff */
[----:B------:R-:W2:Y:S01]  /*01a0*/  LDCU.128 UR8, c[0x0][0x380] ;  /* 0x00007000ff0877ac */ /* 0x000ea20008000c00 */
[----:B------:R-:W3:Y:S01]  /*01b0*/  LDCU.64 UR12, c[0x0][0x390] ;  /* 0x00007200ff0c77ac */ /* 0x000ee20008000a00 */
[----:B------:R-:W4:Y:S01]  /*01c0*/  LDCU UR5, c[0x0][0x3a4] ;  /* 0x00007480ff0577ac */ /* 0x000f220008000800 */
[----:B------:R-:W-:Y:S02]  /*01d0*/  USHF.L.U32 UR6, UR21, 0x4, URZ ;  /* 0x0000000415067899 */ /* 0x000fe400080006ff */
[----:B------:R-:W-:-:S02]  /*01e0*/  USHF.R.U32.HI UR7, URZ, 0x1c, UR21 ;  /* 0x0000001cff077899 */ /* 0x000fc40008011615 */
[----:B0-----:R-:W-:Y:S02]  /*01f0*/  UIADD3 UR15, UP1, UPT, UR6, UR24, URZ ;  /* 0x00000018060f7290 */ /* 0x001fe4000ff3e0ff */
[----:B------:R-:W-:Y:S02]  /*0200*/  UIADD3 UR19, UP0, UPT, UR6, UR26, URZ ;  /* 0x0000001a06137290 */ /* 0x000fe4000ff1e0ff */
[----:B------:R-:W-:Y:S02]  /*0210*/  ULOP3.LUT UR4, UR14, 0xfffffff8, URZ, 0xc0, !UPT ;  /* 0xfffffff80e047892 */ /* 0x000fe4000f8ec0ff */
[----:B------:R-:W-:Y:S02]  /*0220*/  UIADD3.X UR16, UPT, UPT, UR7, UR25, URZ, UP1, !UPT ;  /* 0x0000001907107290 */ /* 0x000fe40008ffe4ff */
[----:B------:R-:W-:Y:S02]  /*0230*/  UIADD3.X UR20, UPT, UPT, UR7, UR27, URZ, UP0, !UPT ;  /* 0x0000001b07147290 */ /* 0x000fe400087fe4ff */
[----:B-1----:R-:W-:-:S02]  /*0240*/  UIADD3 UR17, UP1, UPT, UR6, UR22, URZ ;  /* 0x0000001606117290 */ /* 0x002fc4000ff3e0ff */
[----:B------:R-:W-:Y:S02]  /*0250*/  ULEA UR32, UP0, UR21, UR22, 0x2 ;  /* 0x0000001615207291 */ /* 0x000fe4000f8010ff */
[----:B--2---:R-:W-:Y:S02]  /*0260*/  UIMAD.WIDE.U32 UR24, UR21, 0xc, UR10 ;  /* 0x0000000c151878a5 */ /* 0x004fe4000f8e000a */
[----:B------:R-:W-:Y:S02]  /*0270*/  UIMAD.WIDE.U32 UR26, UR21, 0xc, UR8 ;  /* 0x0000000c151a78a5 */ /* 0x000fe4000f8e0008 */
[----:B------:R-:W-:Y:S02]  /*0280*/  UIMAD.WIDE.U32 UR30, UR21, 0x14, UR10 ;  /* 0x00000014151e78a5 */ /* 0x000fe4000f8e000a */
[----:B------:R-:W-:Y:S02]  /*0290*/  UIADD3.X UR18, UPT, UPT, UR7, UR23, URZ, UP1, !UPT ;  /* 0x0000001707127290 */ /* 0x000fe40008ffe4ff */
[----:B---3--:R-:W-:-:S02]  /*02a0*/  UIMAD.WIDE.U32 UR34, UR21, 0xc, UR12 ;  /* 0x0000000c152278a5 */ /* 0x008fc4000f8e000c */
[----:B------:R-:W-:Y:S02]  /*02b0*/  UIMAD.WIDE.U32 UR36, UR21, 0x14, UR12 ;  /* 0x00000014152478a5 */ /* 0x000fe4000f8e000c */
[----:B------:R-:W-:Y:S02]  /*02c0*/  UIMAD.WIDE.U32 UR8, UR21, 0x14, UR8 ;  /* 0x00000014150878a5 */ /* 0x000fe4000f8e0008 */
[----:B------:R-:W-:Y:S01]  /*02d0*/  UIMAD.WIDE.U32 UR10, UR21, 0x18, UR10 ;  /* 0x00000018150a78a5 */ /* 0x000fe2000f8e000a */
[----:B------:R-:W0:Y:S01]  /*02e0*/  LDCU UR38, c[0x0][0x398] ;  /* 0x00007300ff2677ac */ /* 0x000e220008000800 */
[----:B------:R-:W-:Y:S02]  /*02f0*/  ULEA.HI.X UR33, UR21, UR23, URZ, 0x2, UP0 ;  /* 0x0000001715217291 */ /* 0x000fe400080f14ff */
[----:B------:R-:W-:Y:S02]  /*0300*/  USHF.R.U32.HI UR22, URZ, 0x1d, UR21 ;  /* 0x0000001dff167899 */ /* 0x000fe40008011615 */
[----:B------:R-:W-:Y:S01]  /*0310*/  UIMAD.WIDE.U32 UR12, UR21, 0x18, UR12 ;  /* 0x00000018150c78a5 */ /* 0x000fe2000f8e000c */
[----:B------:R-:W-:Y:S01]  /*0320*/  UMOV UR7, UR4 ;  /* 0x0000000400077c82 */ /* 0x000fe20008000000 */
[----:B----4-:R-:W-:-:S10]  /*0330*/  UMOV UR14, UR5 ;  /* 0x00000005000e7c82 */ /* 0x010fd40008000000 */
.L_x_1:
[----:B0-----:R-:W-:Y:S01]  /*0340*/  ISETP.GE.U32.AND P2, PT, R4, UR38, PT ;  /* 0x0000002604007c0c */ /* 0x001fe2000bf46070 */
[----:B------:R-:W0:Y:S03]  /*0350*/  LDC.64 R12, c[0x0][0x388] ;  /* 0x0000e200ff0c7b82 */ /* 0x000e260000000a00 */
[----:B------:R-:W-:-:S05]  /*0360*/  ISETP.GE.U32.AND.EX P2, PT, R5, RZ, PT, P2 ;  /* 0x000000ff0500720c */ /* 0x000fca0003f46120 */
[----:B-1----:R-:W1:Y:S08]  /*0370*/  LDC.64 R20, c[0x0][0x388] ;  /* 0x0000e200ff147b82 */ /* 0x002e700000000a00 */
[----:B------:R-:W2:Y:S01]  /*0380*/  @!P2 LDC.64 R14, c[0x0][0x390] ;  /* 0x0000e400ff0eab82 */ /* 0x000ea20000000a00 */
[----:B0-----:R-:W-:-:S05]  /*0390*/  @!P2 IADD3 R12, P1, PT, R7, R12, RZ ;  /* 0x0000000c070ca210 */ /* 0x001fca0007f3e0ff */
[----:B------:R-:W-:-:S05]  /*03a0*/  @!P2 IMAD.X R13, R6, 0x1, R13, P1 ;  /* 0x00000001060da824 */ /* 0x000fca00008e060d */
[----:B------:R-:W3:Y:S01]  /*03b0*/  @!P2 LDG.E R12, desc[UR28][R12.64] ;  /* 0x0000001c0c0ca981 */ /* 0x000ee2000c1e1900 */
[----:B--2---:R-:W-:-:S05]  /*03c0*/  @!P2 IADD3 R14, P3, PT, R7, R14, RZ ;  /* 0x0000000e070ea210 */ /* 0x004fca0007f7e0ff */
[----:B------:R-:W-:-:S05]  /*03d0*/  @!P2 IMAD.X R15, R6, 0x1, R15, P3 ;  /* 0x00000001060fa824 */ /* 0x000fca00018e060f */
[----:B------:R1:W3:Y:S01]  /*03e0*/  @!P2 LDG.E R17, desc[UR28][R14.64] ;  /* 0x0000001c0e11a981 */ /* 0x0002e2000c1e1900 */
[----:B------:R-:W-:-:S04]  /*03f0*/  IADD3 R8, P3, PT, R4, UR21, RZ ;  /* 0x0000001504087c10 */ /* 0x000fc8000ff7e0ff */
[----:B------:R-:W-:Y:S01]  /*0400*/  ISETP.GE.U32.AND P1, PT, R8, UR38, PT ;  /* 0x0000002608007c0c */ /* 0x000fe2000bf26070 */
[----:B------:R-:W-:Y:S01]  /*0410*/  IMAD.X R10, RZ, RZ, R5, P3 ;  /* 0x000000ffff0a7224 */ /* 0x000fe200018e0605 */
[----:B------:R-:W0:Y:S04]  /*0420*/  LDC.64 R8, c[0x0][0x380] ;  /* 0x0000e000ff087b82 */ /* 0x000e280000000a00 */
[----:B------:R-:W-:-:S13]  /*0430*/  ISETP.GE.U32.AND.EX P1, PT, R10, RZ, PT, P1 ;  /* 0x000000ff0a00720c */ /* 0x000fda0003f26110 */
[----:B------:R-:W-:-:S05]  /*0440*/  VOTEU.ALL UP0, P1 ;  /* 0x0000000000ff7886 */ /* 0x000fca0000800000 */
[----:B------:R-:W-:Y:S02]  /*0450*/  @!UP0 USHF.L.U32 UR6, UR21, 0x2, URZ ;  /* 0x0000000215068899 */ /* 0x000fe400080006ff */
[----:B------:R-:W-:Y:S01]  /*0460*/  @!UP0 USHF.R.U32.HI UR23, URZ, 0x1e, UR21 ;  /* 0x0000001eff178899 */ /* 0x000fe20008011615 */
[C---:B0-----:R-:W-:Y:S02]  /*0470*/  @!P2 IADD3 R10, P3, PT, R7.reuse, R8, RZ ;  /* 0x00000008070aa210 */ /* 0x041fe40007f7e0ff */
[C---:B------:R-:W-:Y:S02]  /*0480*/  @!P1 IADD3 R18, P6, PT, R7.reuse, UR32, RZ ;  /* 0x0000002007129c10 */ /* 0x040fe4000ffde0ff */
[----:B-1----:R-:W-:Y:S01]  /*0490*/  @!P1 IADD3 R14, P4, P5, R7, UR6, R20 ;  /* 0x00000006070e9c10 */ /* 0x002fe2000fd9e014 */
[C---:B------:R-:W-:Y:S01]  /*04a0*/  @!P2 IMAD.X R11, R6.reuse, 0x1, R9, P3 ;  /* 0x00000001060ba824 */ /* 0x040fe200018e0609 */
[C---:B------:R-:W-:Y:S01]  /*04b0*/  @!P1 IADD3.X R19, PT, PT, R6.reuse, UR33, RZ, P6, !PT ;  /* 0x0000002106139c10 */ /* 0x040fe2000b7fe4ff */
[----:B------:R-:W-:Y:S01]  /*04c0*/  IMAD.U32 R16, RZ, RZ, UR21 ;  /* 0x00000015ff107e24 */ /* 0x000fe2000f8e00ff */
[----:B------:R-:W-:Y:S01]  /*04d0*/  @!P1 IADD3.X R15, PT, PT, R6, UR23, R21, P4, P5 ;  /* 0x00000017060f9c10 */ /* 0x000fe2000a7ea415 */
[----:B------:R-:W0:Y:S01]  /*04e0*/  LDC.64 R8, c[0x0][0x388] ;  /* 0x0000e200ff087b82 */ /* 0x000e220000000a00 */
[----:B---3--:R-:W-:-:S07]  /*04f0*/  @!P2 FMUL R21, R12, R17 ;  /* 0x000000110c15a220 */ /* 0x008fce0000400000 */
[----:B------:R-:W1:Y:S01]  /*0500*/  LDC.64 R12, c[0x0][0x380] ;  /* 0x0000e000ff0c7b82 */ /* 0x000e620000000a00 */
[----:B------:R2:W-:Y:S04]  /*0510*/  @!P2 STG.E desc[UR28][R10.64], R21 ;  /* 0x000000150a00a986 */ /* 0x0005e8000c10191c */
[----:B------:R-:W3:Y:S04]  /*0520*/  @!P1 LDG.E R19, desc[UR28][R18.64] ;  /* 0x0000001c12139981 */ /* 0x000ee8000c1e1900 */
[----:B------:R-:W3:Y:S01]  /*0530*/  @!P1 LDG.E R14, desc[UR28][R14.64] ;  /* 0x0000001c0e0e9981 */ /* 0x000ee2000c1e1900 */
[----:B------:R-:W-:-:S05]  /*0540*/  IMAD.U32 R17, RZ, RZ, UR21 ;  /* 0x00000015ff117e24 */ /* 0x000fca000f8e00ff */
[----:B------:R-:W-:-:S04]  /*0550*/  LEA R17, P2, R17, R4, 0x1 ;  /* 0x0000000411117211 */ /* 0x000fc800078408ff */
[----:B------:R-:W-:Y:S02]  /*0560*/  LEA.HI.X R16, R16, R5, RZ, 0x1, P2 ;  /* 0x0000000510107211 */ /* 0x000fe400010f0cff */
[----:B------:R-:W-:-:S04]  /*0570*/  ISETP.GE.U32.AND P2, PT, R17, UR38, PT ;  /* 0x0000002611007c0c */ /* 0x000fc8000bf46070 */
[----:B------:R-:W-:-:S13]  /*0580*/  ISETP.GE.U32.AND.EX P2, PT, R16, RZ, PT, P2 ;  /* 0x000000ff1000720c */ /* 0x000fda0003f46120 */
[----:B--2---:R-:W2:Y:S01]  /*0590*/  @!P2 LDC.64 R10, c[0x0][0x390] ;  /* 0x0000e400ff0aab82 */ /* 0x004ea20000000a00 */
[----:B------:R-:W-:Y:S01]  /*05a0*/  USHF.L.U32 UR39, UR21, 0x3, URZ ;  /* 0x0000000315277899 */ /* 0x000fe200080006ff */
[----:B-1----:R-:W-:-:S04]  /*05b0*/  @!P1 IADD3 R12, P5, P6, R7, UR6, R12 ;  /* 0x00000006070c9c10 */ /* 0x002fc8000febe00c */
[----:B------:R-:W-:Y:S02]  /*05c0*/  @!P1 IADD3.X R13, PT, PT, R6, UR23, R13, P5, P6 ;  /* 0x00000017060d9c10 */ /* 0x000fe4000afec40d */
[----:B0-----:R-:W-:-:S04]  /*05d0*/  @!P2 IADD3 R8, P3, P4, R7, UR39, R8 ;  /* 0x000000270708ac10 */ /* 0x001fc8000fc7e008 */
[----:B------:R-:W-:Y:S02]  /*05e0*/  @!P2 IADD3.X R9, PT, PT, R6, UR22, R9, P3, P4 ;  /* 0x000000160609ac10 */ /* 0x000fe40009fe8409 */
[----:B--2---:R-:W-:-:S04]  /*05f0*/  @!P2 IADD3 R10, P5, P6, R7, UR39, R10 ;  /* 0x00000027070aac10 */ /* 0x004fc8000febe00a */
[----:B------:R-:W-:Y:S01]  /*0600*/  @!P2 IADD3.X R11, PT, PT, R6, UR22, R11, P5, P6 ;  /* 0x00000016060bac10 */ /* 0x000fe2000afec40b */
[----:B---3--:R-:W-:Y:S02]  /*0610*/  @!P1 FMUL R19, R14, R19 ;  /* 0x000000130e139220 */ /* 0x008fe40000400000 */
[----:B------:R-:W0:Y:S03]  /*0620*/  LDC.64 R14, c[0x0][0x380] ;  /* 0x0000e000ff0e7b82 */ /* 0x000e260000000a00 */
[----:B------:R1:W-:Y:S04]  /*0630*/  @!P1 STG.E desc[UR28][R12.64], R19 ;  /* 0x000000130c009986 */ /* 0x0003e8000c10191c */
[----:B------:R2:W3:Y:S04]  /*0640*/  @!P2 LDG.E R18, desc[UR28][R8.64] ;  /* 0x0000001c0812a981 */ /* 0x0004e8000c1e1900 */
[----:B------:R-:W3:Y:S01]  /*0650*/  @!P2 LDG.E R11, desc[UR28][R10.64] ;  /* 0x0000001c0a0ba981 */ /* 0x000ee2000c1e1900 */
[----:B------:R-:W-:-:S05]  /*0660*/  IADD3 R17, P1, PT, R17, UR21, RZ ;  /* 0x0000001511117c10 */ /* 0x000fca000ff3e0ff */
[----:B------:R-:W-:Y:S01]  /*0670*/  IMAD.X R16, RZ, RZ, R16, P1 ;  /* 0x000000ffff107224 */ /* 0x000fe200008e0610 */
[----:B------:R-:W-:-:S04]  /*0680*/  ISETP.GE.U32.AND P1, PT, R17, UR38, PT ;  /* 0x0000002611007c0c */ /* 0x000fc8000bf26070 */
[----:B------:R-:W-:Y:S01]  /*0690*/  ISETP.GE.U32.AND.EX P1, PT, R16, RZ, PT, P1 ;  /* 0x000000ff1000720c */ /* 0x000fe20003f26110 */
[----:B------:R-:W-:Y:S02]  /*06a0*/  UMOV UR6, URZ ;  /* 0x000000ff00067c82 */ /* 0x000fe40008000000 */
[----:B------:R-:W-:Y:S01]  /*06b0*/  UIADD3 UR40, UPT, UPT, UR6, UR35, URZ ;  /* 0x0000002306287290 */ /* 0x000fe2000fffe0ff */
[----:B0-----:R-:W-:Y:S01]  /*06c0*/  @!P2 IADD3 R14, P3, P4, R7, UR39, R14 ;  /* 0x00000027070eac10 */ /* 0x001fe2000fc7e00e */
[----:B------:R-:W-:-:S03]  /*06d0*/  UIADD3 UR23, UPT, UPT, UR25, UR6, URZ ;  /* 0x0000000619177290 */ /* 0x000fc6000fffe0ff */
[----:B------:R-:W-:-:S05]  /*06e0*/  @!P2 IADD3.X R15, PT, PT, R6, UR22, R15, P3, P4 ;  /* 0x00000016060fac10 */ /* 0x000fca0009fe840f */
[C---:B--2---:R-:W-:Y:S02]  /*06f0*/  @!P1 IADD3 R8, P6, PT, R7.reuse, UR34, RZ ;  /* 0x0000002207089c10 */ /* 0x044fe4000ffde0ff */
[----:B-1----:R-:W-:Y:S02]  /*0700*/  @!P1 IADD3 R12, P5, PT, R7, UR24, RZ ;  /* 0x00000018070c9c10 */ /* 0x002fe4000ffbe0ff */
[C---:B------:R-:W-:Y:S02]  /*0710*/  @!P1 IADD3.X R9, PT, PT, R6.reuse, UR40, RZ, P6, !PT ;  /* 0x0000002806099c10 */ /* 0x040fe4000b7fe4ff */
[----:B------:R-:W-:Y:S01]  /*0720*/  @!P1 IADD3.X R13, PT, PT, R6, UR23, RZ, P5, !PT ;  /* 0x00000017060d9c10 */ /* 0x000fe2000affe4ff */
[----:B---3--:R-:W-:-:S05]  /*0730*/  @!P2 FMUL R21, R18, R11 ;  /* 0x0000000b1215a220 */ /* 0x008fca0000400000 */
[----:B------:R0:W-:Y:S04]  /*0740*/  @!P2 STG.E desc[UR28][R14.64], R21 ;  /* 0x000000150e00a986 */ /* 0x0001e8000c10191c */
[----:B------:R-:W2:Y:S04]  /*0750*/  @!P1 LDG.E R12, desc[UR28][R12.64] ;  /* 0x0000001c0c0c9981 */ /* 0x000ea8000c1e1900 */
[----:B------:R-:W2:Y:S01]  /*0760*/  @!P1 LDG.E R9, desc[UR28][R8.64] ;  /* 0x0000001c08099981 */ /* 0x000ea2000c1e1900 */
[----:B------:R-:W-:-:S05]  /*0770*/  IADD3 R20, P2, PT, R17, UR21, RZ ;  /* 0x0000001511147c10 */ /* 0x000fca000ff5e0ff */
[----:B------:R-:W-:Y:S01]  /*0780*/  IMAD.X R22, RZ, RZ, R16, P2 ;  /* 0x000000ffff167224 */ /* 0x000fe200010e0610 */
[----:B------:R-:W-:-:S04]  /*0790*/  ISETP.GE.U32.AND P2, PT, R20, UR38, PT ;  /* 0x0000002614007c0c */ /* 0x000fc8000bf46070 */
[----:B------:R-:W-:Y:S01]  /*07a0*/  ISETP.GE.U32.AND.EX P2, PT, R22, RZ, PT, P2 ;  /* 0x000000ff1600720c */ /* 0x000fe20003f46120 */
[----:B------:R-:W-:Y:S01]  /*07b0*/  UIADD3 UR23, UPT, UPT, UR6, UR27, URZ ;  /* 0x0000001b06177290 */ /* 0x000fe2000fffe0ff */
[----:B------:R-:W-:-:S05]  /*07c0*/  @!P1 IADD3 R16, P3, PT, R7, UR26, RZ ;  /* 0x0000001a07109c10 */ /* 0x000fca000ff7e0ff */
[----:B------:R-:W-:-:S06]  /*07d0*/  @!P1 IADD3.X R17, PT, PT, R6, UR23, RZ, P3, !PT ;  /* 0x0000001706119c10 */ /* 0x000fcc0009ffe4ff */
[C---:B------:R-:W-:Y:S02]  /*07e0*/  @!P2 IADD3 R10, P5, PT, R7.reuse, UR17, RZ ;  /* 0x00000011070aac10 */ /* 0x040fe4000ffbe0ff */
[----:B------:R-:W-:Y:S02]  /*07f0*/  @!P2 IADD3 R18, P4, PT, R7, UR19, RZ ;  /* 0x000000130712ac10 */ /* 0x000fe4000ff9e0ff */
[C---:B------:R-:W-:Y:S02]  /*0800*/  @!P2 IADD3.X R11, PT, PT, R6.reuse, UR18, RZ, P5, !PT ;  /* 0x00000012060bac10 */ /* 0x040fe4000affe4ff */
[----:B------:R-:W-:Y:S01]  /*0810*/  @!P2 IADD3.X R19, PT, PT, R6, UR20, RZ, P4, !PT ;  /* 0x000000140613ac10 */ /* 0x000fe2000a7fe4ff */
[----:B--2---:R-:W-:-:S05]  /*0820*/  @!P1 FMUL R9, R12, R9 ;  /* 0x000000090c099220 */ /* 0x004fca0000400000 */
        /* <DEDUP_REMOVED lines=8> */
[----:B------:R-:W-:Y:S01]  /*08b0*/  @!P2 IADD3 R12, P3, PT, R7, UR15, RZ ;  /* 0x0000000f070cac10 */ /* 0x000fe2000ff7e0ff */
[----:B------:R-:W-:-:S03]  /*08c0*/  UIADD3 UR23, UPT, UPT, UR6, UR31, URZ ;  /* 0x0000001f06177290 */ /* 0x000fc6000fffe0ff */
[----:B------:R-:W-:-:S07]  /*08d0*/  @!P2 IADD3.X R13, PT, PT, R6, UR16, RZ, P3, !PT ;  /* 0x00000010060dac10 */ /* 0x000fce0009ffe4ff */
[C---:B------:R-:W-:Y:S02]  /*08e0*/  @!P1 IADD3 R8, P5, PT, R7.reuse, UR36, RZ ;  /* 0x0000002407089c10 */ /* 0x040fe4000ffbe0ff */
[----:B0-----:R-:W-:Y:S02]  /*08f0*/  @!P1 IADD3 R14, P4, PT, R7, UR30, RZ ;  /* 0x0000001e070e9c10 */ /* 0x001fe4000ff9e0ff */
[C---:B-1----:R-:W-:Y:S02]  /*0900*/  @!P1 IADD3.X R9, PT, PT, R6.reuse, UR40, RZ, P5, !PT ;  /* 0x0000002806099c10 */ /* 0x042fe4000affe4ff */
[----:B------:R-:W-:Y:S01]  /*0910*/  @!P1 IADD3.X R15, PT, PT, R6, UR23, RZ, P4, !PT ;  /* 0x00000017060f9c10 */ /* 0x000fe2000a7fe4ff */
[----:B--2---:R-:W-:-:S05]  /*0920*/  @!P2 FMUL R11, R18, R11 ;  /* 0x0000000b120ba220 */ /* 0x004fca0000400000 */
[----:B------:R0:W-:Y:S04]  /*0930*/  @!P2 STG.E desc[UR28][R12.64], R11 ;  /* 0x0000000b0c00a986 */ /* 0x0001e8000c10191c */
[----:B------:R-:W2:Y:S04]  /*0940*/  @!P1 LDG.E R14, desc[UR28][R14.64] ;  /* 0x0000001c0e0e9981 */ /* 0x000ea8000c1e1900 */
[----:B------:R1:W2:Y:S01]  /*0950*/  @!P1 LDG.E R9, desc[UR28][R8.64] ;  /* 0x0000001c08099981 */ /* 0x0002a2000c1e1900 */
[----:B------:R-:W-:-:S05]  /*0960*/  IADD3 R20, P2, PT, R20, UR21, RZ ;  /* 0x0000001514147c10 */ /* 0x000fca000ff5e0ff */
[----:B------:R-:W-:Y:S01]  /*0970*/  IMAD.X R22, RZ, RZ, R22, P2 ;  /* 0x000000ffff167224 */ /* 0x000fe200010e0616 */
[----:B------:R-:W-:-:S04]  /*0980*/  ISETP.GE.U32.AND P2, PT, R20, UR38, PT ;  /* 0x0000002614007c0c */ /* 0x000fc8000bf46070 */
[----:B------:R-:W-:Y:S01]  /*0990*/  ISETP.GE.U32.AND.EX P2, PT, R22, RZ, PT, P2 ;  /* 0x000000ff1600720c */ /* 0x000fe20003f46120 */
[----:B------:R-:W-:Y:S02]  /*09a0*/  UIADD3 UR23, UPT, UPT, UR6, UR9, URZ ;  /* 0x0000000906177290 */ /* 0x000fe4000fffe0ff */
[----:B------:R-:W-:Y:S01]  /*09b0*/  UIADD3 UR40, UPT, UPT, UR6, UR11, URZ ;  /* 0x0000000b06287290 */ /* 0x000fe2000fffe0ff */
[----:B------:R-:W-:Y:S01]  /*09c0*/  @!P1 IADD3 R18, P3, PT, R7, UR8, RZ ;  /* 0x0000000807129c10 */ /* 0x000fe2000ff7e0ff */
[----:B------:R-:W-:-:S03]  /*09d0*/  UIADD3 UR6, UPT, UPT, UR6, UR13, URZ ;  /* 0x0000000d06067290 */ /* 0x000fc6000fffe0ff */
[----:B------:R-:W-:-:S05]  /*09e0*/  @!P1 IADD3.X R19, PT, PT, R6, UR23, RZ, P3, !PT ;  /* 0x0000001706139c10 */ /* 0x000fca0009ffe4ff */
[C---:B0-----:R-:W-:Y:S02]  /*09f0*/  @!P2 IADD3 R12, P4, PT, R7.reuse, UR10, RZ ;  /* 0x0000000a070cac10 */ /* 0x041fe4000ff9e0ff */
[----:B------:R-:W-:Y:S02]  /*0a00*/  @!P2 IADD3 R10, P5, PT, R7, UR12, RZ ;  /* 0x0000000c070aac10 */ /* 0x000fe4000ffbe0ff */
[C---:B------:R-:W-:Y:S02]  /*0a10*/  @!P2 IADD3.X R13, PT, PT, R6.reuse, UR40, RZ, P4, !PT ;  /* 0x00000028060dac10 */ /* 0x040fe4000a7fe4ff */
[----:B------:R-:W-:Y:S02]  /*0a20*/  @!P2 IADD3.X R11, PT, PT, R6, UR6, RZ, P5, !PT ;  /* 0x00000006060bac10 */ /* 0x000fe4000affe4ff */
[----:B-1----:R-:W-:Y:S02]  /*0a30*/  IADD3 R8, P3, PT, R20, UR21, RZ ;  /* 0x0000001514087c10 */ /* 0x002fe4000ff7e0ff */
[----:B------:R-:W0:Y:S01]  /*0a40*/  LDC.64 R20, c[0x0][0x388] ;  /* 0x0000e200ff147b82 */ /* 0x000e220000000a00 */
[----:B--2---:R-:W-:-:S05]  /*0a50*/  @!P1 FMUL R15, R14, R9 ;  /* 0x000000090e0f9220 */ /* 0x004fca0000400000 */
[----:B------:R1:W-:Y:S04]  /*0a60*/  @!P1 STG.E desc[UR28][R18.64], R15 ;  /* 0x0000000f12009986 */ /* 0x0003e8000c10191c */
[----:B------:R-:W2:Y:S04]  /*0a70*/  @!P2 LDG.E R14, desc[UR28][R12.64] ;  /* 0x0000001c0c0ea981 */ /* 0x000ea8000c1e1900 */
[----:B------:R3:W2:Y:S01]  /*0a80*/  @!P2 LDG.E R17, desc[UR28][R10.64] ;  /* 0x0000001c0a11a981 */ /* 0x0006a2000c1e1900 */
[----:B------:R-:W-:Y:S01]  /*0a90*/  ISETP.GE.U32.AND P1, PT, R8, UR38, PT ;  /* 0x0000002608007c0c */ /* 0x000fe2000bf26070 */
[----:B------:R-:W-:-:S02]  /*0aa0*/  IMAD.X R8, RZ, RZ, R22, P3 ;  /* 0x000000ffff087224 */ /* 0x000fc400018e0616 */
[----:B------:R-:W3:Y:S03]  /*0ab0*/  @!P2 LDC.64 R22, c[0x0][0x380] ;  /* 0x0000e000ff16ab82 */ /* 0x000ee60000000a00 */
[----:B------:R-:W-:-:S13]  /*0ac0*/  ISETP.GE.U32.AND.EX P1, PT, R8, RZ, PT, P1 ;  /* 0x000000ff0800720c */ /* 0x000fda0003f26110 */
[----:B------:R-:W4:Y:S01]  /*0ad0*/  @!P1 LDC.64 R8, c[0x0][0x390] ;  /* 0x0000e400ff089b82 */ /* 0x000f220000000a00 */
[----:B------:R-:W-:Y:S02]  /*0ae0*/  IMAD.U32 R25, RZ, RZ, UR21 ;  /* 0x00000015ff197e24 */ /* 0x000fe4000f8e00ff */
[----:B-1----:R-:W-:Y:S02]  /*0af0*/  IMAD.U32 R19, RZ, RZ, UR21 ;  /* 0x00000015ff137e24 */ /* 0x002fe4000f8e00ff */
[----:B------:R-:W-:Y:S02]  /*0b00*/  IMAD.U32 R15, RZ, RZ, UR21 ;  /* 0x00000015ff0f7e24 */ /* 0x000fe4000f8e00ff */
[----:B---3--:R-:W-:-:S04]  /*0b10*/  @!P2 IMAD.WIDE.U32 R10, R25, 0x18, R22 ;  /* 0x00000018190aa825 */ /* 0x008fc800078e0016 */
[----:B0-----:R-:W-:Y:S01]  /*0b20*/  @!P1 IMAD.WIDE.U32 R12, R15, 0x1c, R20 ;  /* 0x0000001c0f0c9825 */ /* 0x001fe200078e0014 */
[----:B------:R-:W-:-:S03]  /*0b30*/  @!P2 IADD3 R10, P3, PT, R7, R10, RZ ;  /* 0x0000000a070aa210 */ /* 0x000fc60007f7e0ff */
[----:B------:R-:W-:Y:S01]  /*0b40*/  @!P1 IMAD.MOV.U32 R15, RZ, RZ, RZ ;  /* 0x000000ffff0f9224 */ /* 0x000fe200078e00ff */
[----:B------:R-:W-:Y:S01]  /*0b50*/  @!P1 IADD3 R12, P4, PT, R7, R12, RZ ;  /* 0x0000000c070c9210 */ /* 0x000fe20007f9e0ff */
[----:B----4-:R-:W-:-:S04]  /*0b60*/  @!P1 IMAD.WIDE.U32 R8, R19, 0x1c, R8 ;  /* 0x0000001c13089825 */ /* 0x010fc800078e0008 */
[----:B------:R-:W-:Y:S01]  /*0b70*/  @!P2 IMAD.MOV.U32 R19, RZ, RZ, RZ ;  /* 0x000000ffff13a224 */ /* 0x000fe200078e00ff */
[----:B------:R-:W-:Y:S02]  /*0b80*/  @!P1 IADD3 R8, P5, PT, R7, R8, RZ ;  /* 0x0000000807089210 */ /* 0x000fe40007fbe0ff */
[C---:B------:R-:W-:Y:S02]  /*0b90*/  @!P1 IADD3.X R13, PT, PT, R6.reuse, R15, R13, P4, !PT ;  /* 0x0000000f060d9210 */ /* 0x040fe400027fe40d */
[C---:B------:R-:W-:Y:S02]  /*0ba0*/  @!P2 IADD3.X R11, PT, PT, R6.reuse, R19, R11, P3, !PT ;  /* 0x00000013060ba210 */ /* 0x040fe40001ffe40b */
[----:B------:R-:W-:Y:S01]  /*0bb0*/  @!P1 IADD3.X R9, PT, PT, R6, R15, R9, P5, !PT ;  /* 0x0000000f06099210 */ /* 0x000fe20002ffe409 */
[----:B--2---:R-:W-:Y:S02]  /*0bc0*/  @!P2 FMUL R19, R14, R17 ;  /* 0x000000110e13a220 */ /* 0x004fe40000400000 */
[----:B------:R-:W0:Y:S03]  /*0bd0*/  LDC.64 R16, c[0x0][0x380] ;  /* 0x0000e000ff107b82 */ /* 0x000e260000000a00 */
[----:B------:R1:W-:Y:S04]  /*0be0*/  @!P2 STG.E desc[UR28][R10.64], R19 ;  /* 0x000000130a00a986 */ /* 0x0003e8000c10191c */
[----:B------:R-:W2:Y:S04]  /*0bf0*/  @!P1 LDG.E R12, desc[UR28][R12.64] ;  /* 0x0000001c0c0c9981 */ /* 0x000ea8000c1e1900 */
[----:B------:R-:W2:Y:S01]  /*0c00*/  @!P1 LDG.E R9, desc[UR28][R8.64] ;  /* 0x0000001c08099981 */ /* 0x000ea2000c1e1900 */
[----:B------:R-:W-:Y:S01]  /*0c10*/  IMAD.U32 R21, RZ, RZ, UR21 ;  /* 0x00000015ff157e24 */ /* 0x000fe2000f8e00ff */
[----:B------:R-:W-:-:S04]  /*0c20*/  UIADD3 UR7, UP0, UPT, UR7, -0x8, URZ ;  /* 0xfffffff807077890 */ /* 0x000fc8000ff1e0ff */
[----:B------:R-:W-:Y:S02]  /*0c30*/  UIADD3.X UR14, UPT, UPT, UR14, -0x1, URZ, UP0, !UPT ;  /* 0xffffffff0e0e7890 */ /* 0x000fe400087fe4ff */
[----:B------:R-:W-:Y:S01]  /*0c40*/  UISETP.NE.U32.AND UP0, UPT, UR7, URZ, UPT ;  /* 0x000000ff0700728c */ /* 0x000fe2000bf05070 */
[----:B0-----:R-:W-:-:S03]  /*0c50*/  @!P1 IMAD.WIDE.U32 R16, R21, 0x1c, R16 ;  /* 0x0000001c15109825 */ /* 0x001fc600078e0010 */
[----:B------:R-:W-:Y:S01]  /*0c60*/  UISETP.NE.AND.EX UP0, UPT, UR14, URZ, UPT, UP0 ;  /* 0x000000ff0e00728c */ /* 0x000fe2000bf05300 */
[----:B------:R-:W-:Y:S01]  /*0c70*/  @!P1 IADD3 R14, P2, PT, R7, R16, RZ ;  /* 0x00000010070e9210 */ /* 0x000fe20007f5e0ff */
[----:B-1----:R-:W-:-:S03]  /*0c80*/  IMAD.U32 R10, RZ, RZ, UR21 ;  /* 0x00000015ff0a7e24 */ /* 0x002fc6000f8e00ff */
[----:B------:R-:W-:Y:S02]  /*0c90*/  @!P1 IADD3.X R15, PT, PT, R6, R15, R17, P2, !PT ;  /* 0x0000000f060f9210 */ /* 0x000fe400017fe411 */
[----:B------:R-:W-:Y:S01]  /*0ca0*/  LEA R7, P2, R10, R7, 0x5 ;  /* 0x000000070a077211 */ /* 0x000fe200078428ff */
[----:B--2---:R-:W-:Y:S01]  /*0cb0*/  @!P1 FMUL R17, R12, R9 ;  /* 0x000000090c119220 */ /* 0x004fe20000400000 */
[----:B------:R-:W-:-:S04]  /*0cc0*/  IMAD.U32 R9, RZ, RZ, UR21 ;  /* 0x00000015ff097e24 */ /* 0x000fc8000f8e00ff */
[----:B------:R1:W-:Y:S01]  /*0cd0*/  @!P1 STG.E desc[UR28][R14.64], R17 ;  /* 0x000000110e009986 */ /* 0x0003e2000c10191c */
[----:B------:R-:W-:Y:S02]  /*0ce0*/  IADD3 R4, P1, PT, R4, UR39, RZ ;  /* 0x0000002704047c10 */ /* 0x000fe4000ff3e0ff */
[----:B------:R-:W-:Y:S02]  /*0cf0*/  LEA.HI.X R6, R9, R6, RZ, 0x5, P2 ;  /* 0x0000000609067211 */ /* 0x000fe400010f2cff */
[----:B------:R-:W-:Y:S01]  /*0d00*/  IADD3.X R5, PT, PT, R5, UR22, RZ, P1, !PT ;  /* 0x0000001605057c10 */ /* 0x000fe20008ffe4ff */
[----:B------:R-:W-:Y:S08]  /*0d10*/  BRA.U UP0, `(.L_x_1) ;  /* 0xfffffff500887547 */ /* 0x000ff0000b83ffff */
.L_x_0:
[----:B------:R-:W-:Y:S05]  /*0d20*/  @!P0 EXIT ;  /* 0x000000000000894d */ /* 0x000fea0003800000 */
[----:B------:R-:W-:Y:S02]  /*0d30*/  ISETP.GE.U32.AND P0, PT, R3, 0x4, PT ;  /* 0x000000040300780c */ /* 0x000fe40003f06070 */
[----:B------:R-:W-:Y:S02]  /*0d40*/  LOP3.LUT R18, R0, 0x3, RZ, 0xc0, !PT ;  /* 0x0000000300127812 */ /* 0x000fe400078ec0ff */
[----:B------:R-:W-:-:S13]  /*0d50*/  ISETP.GE.U32.AND.EX P0, PT, RZ, RZ, PT, P0 ;  /* 0x000000ffff00720c */ /* 0x000fda0003f06100 */
[----:B------:R-:W-:Y:S05]  /*0d60*/  @!P0 BRA `(.L_x_2) ;  /* 0x0000000400508947 */ /* 0x000fea0003800000 */
[----:B------:R-:W0:Y:S01]  /*0d70*/  LDCU UR7, c[0x0][0x398] ;  /* 0x00007300ff0777ac */ /* 0x000e220008000800 */
[----:B------:R-:W-:Y:S01]  /*0d80*/  IMAD.U32 R5, RZ, RZ, UR4 ;  /* 0x00000004ff057e24 */ /* 0x000fe2000f8e00ff */
[----:B------:R-:W2:Y:S01]  /*0d90*/  LDC.64 R8, c[0x0][0x388] ;  /* 0x0000e200ff087b82 */ /* 0x000ea20000000a00 */
[----:B------:R-:W-:Y:S01]  /*0da0*/  IMAD.MOV.U32 R3, RZ, RZ, RZ ;  /* 0x000000ffff037224 */ /* 0x000fe200078e00ff */
[----:B------:R-:W-:Y:S02]  /*0db0*/  UIMAD UR6, UR5, UR21, URZ ;  /* 0x00000015050672a4 */ /* 0x000fe4000f8e02ff */
[----:B------:R-:W-:-:S04]  /*0dc0*/  IMAD.WIDE.U32 R4, R5, UR21, R2 ;  /* 0x0000001505047c25 */ /* 0x000fc8000f8e0002 */
[----:B-1----:R-:W1:Y:S01]  /*0dd0*/  LDC.64 R16, c[0x0][0x380] ;  /* 0x0000e000ff107b82 */ /* 0x002e620000000a00 */
[----:B------:R-:W-:Y:S01]  /*0de0*/  VIADD R5, R5, UR6 ;  /* 0x0000000605057c36 */ /* 0x000fe20008000000 */
[----:B0-----:R-:W-:-:S06]  /*0df0*/  ISETP.GE.U32.AND P0, PT, R4, UR7, PT ;  /* 0x0000000704007c0c */ /* 0x001fcc000bf06070 */
[----:B------:R-:W0:Y:S01]  /*0e00*/  LDC.64 R14, c[0x0][0x388] ;  /* 0x0000e200ff0e7b82 */ /* 0x000e220000000a00 */
[----:B------:R-:W-:-:S13]  /*0e10*/  ISETP.GE.U32.AND.EX P0, PT, R5, RZ, PT, P0 ;  /* 0x000000ff0500720c */ /* 0x000fda0003f06100 */
[----:B------:R-:W3:Y:S01]  /*0e20*/  @!P0 LDC.64 R10, c[0x0][0x390] ;  /* 0x0000e400ff0a8b82 */ /* 0x000ee20000000a00 */
[C---:B------:R-:W-:Y:S01]  /*0e30*/  @!P0 IMAD.SHL.U32 R7, R4.reuse, 0x4, RZ ;  /* 0x0000000404078824 */ /* 0x040fe200078e00ff */
[----:B------:R-:W-:-:S04]  /*0e40*/  @!P0 SHF.L.U64.HI R6, R4, 0x2, R5 ;  /* 0x0000000204068819 */ /* 0x000fc80000010205 */
[----:B--2---:R-:W-:-:S05]  /*0e50*/  @!P0 IADD3 R8, P1, PT, R7, R8, RZ ;  /* 0x0000000807088210 */ /* 0x004fca0007f3e0ff */
[----:B------:R-:W-:-:S05]  /*0e60*/  @!P0 IMAD.X R9, R6, 0x1, R9, P1 ;  /* 0x0000000106098824 */ /* 0x000fca00008e0609 */
[----:B------:R-:W2:Y:S01]  /*0e70*/  @!P0 LDG.E R8, desc[UR28][R8.64] ;  /* 0x0000001c08088981 */ /* 0x000ea2000c1e1900 */
[----:B---3--:R-:W-:-:S05]  /*0e80*/  @!P0 IADD3 R10, P2, PT, R7, R10, RZ ;  /* 0x0000000a070a8210 */ /* 0x008fca0007f5e0ff */
[----:B------:R-:W-:-:S06]  /*0e90*/  @!P0 IMAD.X R11, R6, 0x1, R11, P2 ;  /* 0x00000001060b8824 */ /* 0x000fcc00010e060b */
[----:B------:R-:W2:Y:S01]  /*0ea0*/  @!P0 LDG.E R11, desc[UR28][R10.64] ;  /* 0x0000001c0a0b8981 */ /* 0x000ea2000c1e1900 */
[----:B------:R-:W-:-:S05]  /*0eb0*/  IADD3 R21, P1, PT, R4, UR21, RZ ;  /* 0x0000001504157c10 */ /* 0x000fca000ff3e0ff */
[----:B------:R-:W-:Y:S01]  /*0ec0*/  IMAD.X R20, RZ, RZ, R5, P1 ;  /* 0x000000ffff147224 */ /* 0x000fe200008e0605 */
[----:B------:R-:W-:-:S04]  /*0ed0*/  ISETP.GE.U32.AND P1, PT, R21, UR7, PT ;  /* 0x0000000715007c0c */ /* 0x000fc8000bf26070 */
[----:B------:R-:W-:-:S13]  /*0ee0*/  ISETP.GE.U32.AND.EX P1, PT, R20, RZ, PT, P1 ;  /* 0x000000ff1400720c */ /* 0x000fda0003f26110 */
[----:B------:R-:W3:Y:S01]  /*0ef0*/  @!P1 LDC.64 R12, c[0x0][0x390] ;  /* 0x0000e400ff0c9b82 */ /* 0x000ee20000000a00 */
[----:B------:R-:W-:Y:S01]  /*0f00*/  @!P1 IMAD.SHL.U32 R5, R21, 0x4, RZ ;  /* 0x0000000415059824 */ /* 0x000fe200078e00ff */
[----:B-1----:R-:W-:Y:S02]  /*0f10*/  @!P0 IADD3 R16, P2, PT, R7, R16, RZ ;  /* 0x0000001007108210 */ /* 0x002fe40007f5e0ff */
[----:B------:R-:W-:Y:S02]  /*0f20*/  @!P1 SHF.L.U64.HI R4, R21, 0x2, R20 ;  /* 0x0000000215049819 */ /* 0x000fe40000010214 */
[C---:B0-----:R-:W-:Y:S01]  /*0f30*/  @!P1 IADD3 R14, P3, PT, R5.reuse, R14, RZ ;  /* 0x0000000e050e9210 */ /* 0x041fe20007f7e0ff */
[----:B------:R-:W-:Y:S02]  /*0f40*/  @!P0 IMAD.X R17, R6, 0x1, R17, P2 ;  /* 0x0000000106118824 */ /* 0x000fe400010e0611 */
[----:B------:R-:W0:Y:S02]  /*0f50*/  LDC.64 R6, c[0x0][0x380] ;  /* 0x0000e000ff067b82 */ /* 0x000e240000000a00 */
[----:B------:R-:W-:Y:S01]  /*0f60*/  @!P1 IMAD.X R15, R4, 0x1, R15, P3 ;  /* 0x00000001040f9824 */ /* 0x000fe200018e060f */
[----:B---3--:R-:W-:-:S05]  /*0f70*/  @!P1 IADD3 R12, P4, PT, R5, R12, RZ ;  /* 0x0000000c050c9210 */ /* 0x008fca0007f9e0ff */
[----:B------:R-:W-:Y:S02]  /*0f80*/  @!P1 IMAD.X R13, R4, 0x1, R13, P4 ;  /* 0x00000001040d9824 */ /* 0x000fe400020e060d */
[----:B--2---:R-:W-:Y:S02]  /*0f90*/  @!P0 FMUL R23, R8, R11 ;  /* 0x0000000b08178220 */ /* 0x004fe40000400000 */
[----:B------:R-:W1:Y:S03]  /*0fa0*/  LDC.64 R8, c[0x0][0x388] ;  /* 0x0000e200ff087b82 */ /* 0x000e660000000a00 */
[----:B------:R2:W-:Y:S04]  /*0fb0*/  @!P0 STG.E desc[UR28][R16.64], R23 ;  /* 0x0000001710008986 */ /* 0x0005e8000c10191c */
[----:B------:R3:W4:Y:S04]  /*0fc0*/  @!P1 LDG.E R15, desc[UR28][R14.64] ;  /* 0x0000001c0e0f9981 */ /* 0x000728000c1e1900 */
[----:B------:R-:W4:Y:S01]  /*0fd0*/  @!P1 LDG.E R12, desc[UR28][R12.64] ;  /* 0x0000001c0c0c9981 */ /* 0x000f22000c1e1900 */
[----:B------:R-:W-:-:S05]  /*0fe0*/  IADD3 R21, P0, PT, R21, UR21, RZ ;  /* 0x0000001515157c10 */ /* 0x000fca000ff1e0ff */
[----:B------:R-:W-:Y:S01]  /*0ff0*/  IMAD.X R20, RZ, RZ, R20, P0 ;  /* 0x000000ffff147224 */ /* 0x000fe200000e0614 */
[----:B------:R-:W-:-:S04]  /*1000*/  ISETP.GE.U32.AND P0, PT, R21, UR7, PT ;  /* 0x0000000715007c0c */ /* 0x000fc8000bf06070 */
[----:B------:R-:W-:-:S13]  /*1010*/  ISETP.GE.U32.AND.EX P0, PT, R20, RZ, PT, P0 ;  /* 0x000000ff1400720c */ /* 0x000fda0003f06100 */
[----:B------:R-:W5:Y:S01]  /*1020*/  @!P0 LDC.64 R10, c[0x0][0x390] ;  /* 0x0000e400ff0a8b82 */ /* 0x000f620000000a00 */
[----:B------:R-:W-:Y:S01]  /*1030*/  @!P0 IMAD.SHL.U32 R19, R21, 0x4, RZ ;  /* 0x0000000415138824 */ /* 0x000fe200078e00ff */
[----:B0-----:R-:W-:Y:S02]  /*1040*/  @!P1 IADD3 R6, P2, PT, R5, R6, RZ ;  /* 0x0000000605069210 */ /* 0x001fe40007f5e0ff */
[----:B---3--:R-:W-:Y:S02]  /*1050*/  @!P0 SHF.L.U64.HI R14, R21, 0x2, R20 ;  /* 0x00000002150e8819 */ /* 0x008fe40000010214 */
[C---:B-1----:R-:W-:Y:S01]  /*1060*/  @!P0 IADD3 R8, P3, PT, R19.reuse, R8, RZ ;  /* 0x0000000813088210 */ /* 0x042fe20007f7e0ff */
[----:B------:R-:W-:Y:S02]  /*1070*/  @!P1 IMAD.X R7, R4, 0x1, R7, P2 ;  /* 0x0000000104079824 */ /* 0x000fe400010e0607 */
[----:B------:R-:W0:Y:S02]  /*1080*/  LDC.64 R4, c[0x0][0x380] ;  /* 0x0000e000ff047b82 */ /* 0x000e240000000a00 */
[----:B------:R-:W-:Y:S01]  /*1090*/  @!P0 IMAD.X R9, R14, 0x1, R9, P3 ;  /* 0x000000010e098824 */ /* 0x000fe200018e0609 */
[----:B-----5:R-:W-:-:S05]  /*10a0*/  @!P0 IADD3 R10, P4, PT, R19, R10, RZ ;  /* 0x0000000a130a8210 */ /* 0x020fca0007f9e0ff */
[----:B------:R-:W-:Y:S02]  /*10b0*/  @!P0 IMAD.X R11, R14, 0x1, R11, P4 ;  /* 0x000000010e0b8824 */ /* 0x000fe400020e060b */
[----:B----4-:R-:W-:-:S05]  /*10c0*/  @!P1 FMUL R15, R15, R12 ;  /* 0x0000000c0f0f9220 */ /* 0x010fca0000400000 */
[----:B------:R2:W-:Y:S04]  /*10d0*/  @!P1 STG.E desc[UR28][R6.64], R15 ;  /* 0x0000000f06009986 */ /* 0x0005e8000c10191c */
[----:B------:R-:W3:Y:S04]  /*10e0*/  @!P0 LDG.E R8, desc[UR28][R8.64] ;  /* 0x0000001c08088981 */ /* 0x000ee8000c1e1900 */
[----:B------:R-:W3:Y:S01]  /*10f0*/  @!P0 LDG.E R11, desc[UR28][R10.64] ;  /* 0x0000001c0a0b8981 */ /* 0x000ee2000c1e1900 */
[----:B0-----:R-:W-:Y:S02]  /*1100*/  @!P0 IADD3 R4, P2, PT, R19, R4, RZ ;  /* 0x0000000413048210 */ /* 0x001fe40007f5e0ff */
[----:B------:R-:W-:-:S03]  /*1110*/  IADD3 R21, P1, PT, R21, UR21, RZ ;  /* 0x0000001515157c10 */ /* 0x000fc6000ff3e0ff */
[----:B------:R-:W-:Y:S02]  /*1120*/  @!P0 IMAD.X R5, R14, 0x1, R5, P2 ;  /* 0x000000010e058824 */ /* 0x000fe400010e0605 */
[----:B------:R-:W-:Y:S01]  /*1130*/  IMAD.X R20, RZ, RZ, R20, P1 ;  /* 0x000000ffff147224 */ /* 0x000fe200008e0614 */
[----:B------:R-:W-:-:S04]  /*1140*/  ISETP.GE.U32.AND P1, PT, R21, UR7, PT ;  /* 0x0000000715007c0c */ /* 0x000fc8000bf26070 */
[----:B------:R-:W-:Y:S01]  /*1150*/  ISETP.GE.U32.AND.EX P1, PT, R20, RZ, PT, P1 ;  /* 0x000000ff1400720c */ /* 0x000fe20003f26110 */
[----:B------:R-:W-:Y:S01]  /*1160*/  BSSY.RECONVERGENT B0, `(.L_x_3) ;  /* 0x0000012000007945 */ /* 0x000fe20003800200 */
[----:B---3--:R-:W-:-:S05]  /*1170*/  @!P0 FMUL R13, R8, R11 ;  /* 0x0000000b080d8220 */ /* 0x008fca0000400000 */
[----:B------:R2:W-:Y:S06]  /*1180*/  @!P0 STG.E desc[UR28][R4.64], R13 ;  /* 0x0000000d04008986 */ /* 0x0005ec000c10191c */
[----:B------:R-:W-:Y:S05]  /*1190*/  @P1 BRA `(.L_x_4) ;  /* 0x0000000000381947 */ /* 0x000fea0003800000 */
[----:B------:R-:W2:Y:S01]  /*11a0*/  LDCU.64 UR6, c[0x0][0x390] ;  /* 0x00007200ff0677ac */ /* 0x000ea20008000a00 */
[C---:B------:R-:W-:Y:S01]  /*11b0*/  IMAD.SHL.U32 R8, R21.reuse, 0x4, RZ ;  /* 0x0000000415087824 */ /* 0x040fe200078e00ff */
[----:B------:R-:W-:Y:S01]  /*11c0*/  SHF.L.U64.HI R9, R21, 0x2, R20 ;  /* 0x0000000215097819 */ /* 0x000fe20000010214 */
[----:B------:R-:W0:Y:S03]  /*11d0*/  LDCU.128 UR8, c[0x0][0x380] ;  /* 0x00007000ff0877ac */ /* 0x000e260008000c00 */
[C---:B--2---:R-:W-:Y:S02]  /*11e0*/  IADD3 R6, P1, PT, R8.reuse, UR6, RZ ;  /* 0x0000000608067c10 */ /* 0x044fe4000ff3e0ff */
[----:B0-----:R-:W-:Y:S02]  /*11f0*/  IADD3 R4, P0, PT, R8, UR10, RZ ;  /* 0x0000000a08047c10 */ /* 0x001fe4000ff1e0ff */
[----:B------:R-:W-:-:S02]  /*1200*/  IADD3.X R7, PT, PT, R9, UR7, RZ, P1, !PT ;  /* 0x0000000709077c10 */ /* 0x000fc40008ffe4ff */
[----:B------:R-:W-:-:S04]  /*1210*/  IADD3.X R5, PT, PT, R9, UR11, RZ, P0, !PT ;  /* 0x0000000b09057c10 */ /* 0x000fc800087fe4ff */
[----:B------:R-:W2:Y:S04]  /*1220*/  LDG.E R7, desc[UR28][R6.64] ;  /* 0x0000001c06077981 */ /* 0x000ea8000c1e1900 */
[----:B------:R-:W2:Y:S01]  /*1230*/  LDG.E R4, desc[UR28][R4.64] ;  /* 0x0000001c04047981 */ /* 0x000ea2000c1e1900 */
[----:B------:R-:W-:-:S04]  /*1240*/  IADD3 R8, P0, PT, R8, UR8, RZ ;  /* 0x0000000808087c10 */ /* 0x000fc8000ff1e0ff */
[----:B------:R-:W-:Y:S01]  /*1250*/  IADD3.X R9, PT, PT, R9, UR9, RZ, P0, !PT ;  /* 0x0000000909097c10 */ /* 0x000fe200087fe4ff */
[----:B--2---:R-:W-:-:S05]  /*1260*/  FMUL R11, R4, R7 ;  /* 0x00000007040b7220 */ /* 0x004fca0000400000 */
[----:B------:R0:W-:Y:S03]  /*1270*/  STG.E desc[UR28][R8.64], R11 ;  /* 0x0000000b08007986 */ /* 0x0001e6000c10191c */
.L_x_4:
[----:B------:R-:W-:Y:S05]  /*1280*/  BSYNC.RECONVERGENT B0 ;  /* 0x0000000000007941 */ /* 0x000fea0003800200 */
.L_x_3:
[----:B------:R-:W-:-:S04]  /*1290*/  UIADD3 UR4, UP0, UPT, UR4, 0x4, URZ ;  /* 0x0000000404047890 */ /* 0x000fc8000ff1e0ff */
[----:B------:R-:W-:-:S12]  /*12a0*/  UIADD3.X UR5, UPT, UPT, URZ, UR5, URZ, UP0, !UPT ;  /* 0x00000005ff057290 */ /* 0x000fd800087fe4ff */
.L_x_2:
[----:B------:R-:W-:-:S04]  /*12b0*/  ISETP.NE.U32.AND P0, PT, R18, RZ, PT ;  /* 0x000000ff1200720c */ /* 0x000fc80003f05070 */
[----:B------:R-:W-:-:S13]  /*12c0*/  ISETP.NE.AND.EX P0, PT, RZ, RZ, PT, P0 ;  /* 0x000000ffff00720c */ /* 0x000fda0003f05300 */
[----:B------:R-:W-:Y:S05]  /*12d0*/  @!P0 EXIT ;  /* 0x000000000000894d */ /* 0x000fea0003800000 */
[----:B------:R-:W-:-:S04]  /*12e0*/  ISETP.NE.U32.AND P0, PT, R18, 0x1, PT ;  /* 0x000000011200780c */ /* 0x000fc80003f05070 */
[----:B------:R-:W-:-:S13]  /*12f0*/  ISETP.NE.AND.EX P0, PT, RZ, RZ, PT, P0 ;  /* 0x000000ffff00720c */ /* 0x000fda0003f05300 */
[----:B------:R-:W-:Y:S05]  /*1300*/  @!P0 BRA `(.L_x_5) ;  /* 0x0000000000bc8947 */ /* 0x000fea0003800000 */
[----:B------:R-:W3:Y:S01]  /*1310*/  LDCU UR7, c[0x0][0x398] ;  /* 0x00007300ff0777ac */ /* 0x000ee20008000800 */
[----:B0-----:R-:W-:Y:S01]  /*1320*/  IMAD.U32 R9, RZ, RZ, UR4 ;  /* 0x00000004ff097e24 */ /* 0x001fe2000f8e00ff */
[----:B-12---:R-:W0:Y:S01]  /*1330*/  LDC.64 R14, c[0x0][0x380] ;  /* 0x0000e000ff0e7b82 */ /* 0x006e220000000a00 */
[----:B------:R-:W-:Y:S01]  /*1340*/  IMAD.MOV.U32 R4, RZ, RZ, R2 ;  /* 0x000000ffff047224 */ /* 0x000fe200078e0002 */
[----:B------:R-:W-:Y:S01]  /*1350*/  UIMAD UR6, UR5, UR21, URZ ;  /* 0x00000015050672a4 */ /* 0x000fe2000f8e02ff */
[----:B------:R-:W-:Y:S02]  /*1360*/  IMAD.MOV.U32 R5, RZ, RZ, RZ ;  /* 0x000000ffff057224 */ /* 0x000fe400078e00ff */
[----:B------:R-:W-:-:S04]  /*1370*/  IMAD.WIDE.U32 R8, R9, UR21, R4 ;  /* 0x0000001509087c25 */ /* 0x000fc8000f8e0004 */
[----:B------:R-:W1:Y:S01]  /*1380*/  LDC.64 R4, c[0x0][0x388] ;  /* 0x0000e200ff047b82 */ /* 0x000e620000000a00 */
[----:B------:R-:W-:Y:S01]  /*1390*/  VIADD R11, R9, UR6 ;  /* 0x00000006090b7c36 */ /* 0x000fe20008000000 */
[----:B---3--:R-:W-:-:S04]  /*13a0*/  ISETP.GE.U32.AND P0, PT, R8, UR7, PT ;  /* 0x0000000708007c0c */ /* 0x008fc8000bf06070 */
[----:B------:R-:W-:-:S13]  /*13b0*/  ISETP.GE.U32.AND.EX P0, PT, R11, RZ, PT, P0 ;  /* 0x000000ff0b00720c */ /* 0x000fda0003f06100 */
[----:B------:R-:W2:Y:S01]  /*13c0*/  @!P0 LDC.64 R6, c[0x0][0x390] ;  /* 0x0000e400ff068b82 */ /* 0x000ea20000000a00 */
[C---:B------:R-:W-:Y:S01]  /*13d0*/  @!P0 IMAD.SHL.U32 R9, R8.reuse, 0x4, RZ ;  /* 0x0000000408098824 */ /* 0x040fe200078e00ff */
[----:B------:R-:W-:-:S04]  /*13e0*/  @!P0 SHF.L.U64.HI R10, R8, 0x2, R11 ;  /* 0x00000002080a8819 */ /* 0x000fc8000001020b */
[----:B-1----:R-:W-:-:S05]  /*13f0*/  @!P0 IADD3 R4, P1, PT, R9, R4, RZ ;  /* 0x0000000409048210 */ /* 0x002fca0007f3e0ff */
[----:B------:R-:W-:-:S05]  /*1400*/  @!P0 IMAD.X R5, R10, 0x1, R5, P1 ;  /* 0x000000010a058824 */ /* 0x000fca00008e0605 */
[----:B------:R-:W3:Y:S01]  /*1410*/  @!P0 LDG.E R4, desc[UR28][R4.64] ;  /* 0x0000001c04048981 */ /* 0x000ee2000c1e1900 */
[----:B--2---:R-:W-:-:S05]  /*1420*/  @!P0 IADD3 R6, P2, PT, R9, R6, RZ ;  /* 0x0000000609068210 */ /* 0x004fca0007f5e0ff */
[----:B------:R-:W-:-:S06]  /*1430*/  @!P0 IMAD.X R7, R10, 0x1, R7, P2 ;  /* 0x000000010a078824 */ /* 0x000fcc00010e0607 */
[----:B------:R-:W3:Y:S01]  /*1440*/  @!P0 LDG.E R7, desc[UR28][R6.64] ;  /* 0x0000001c06078981 */ /* 0x000ee2000c1e1900 */
[----:B------:R-:W-:Y:S02]  /*1450*/  IADD3 R12, P1, PT, R8, UR21, RZ ;  /* 0x00000015080c7c10 */ /* 0x000fe4000ff3e0ff */
[----:B0-----:R-:W-:-:S03]  /*1460*/  @!P0 IADD3 R8, P2, PT, R9, R14, RZ ;  /* 0x0000000e09088210 */ /* 0x001fc60007f5e0ff */
[----:B------:R-:W-:Y:S02]  /*1470*/  IMAD.X R13, RZ, RZ, R11, P1 ;  /* 0x000000ffff0d7224 */ /* 0x000fe400008e060b */
[----:B------:R-:W-:Y:S01]  /*1480*/  @!P0 IMAD.X R9, R10, 0x1, R15, P2 ;  /* 0x000000010a098824 */ /* 0x000fe200010e060f */
[----:B------:R-:W-:-:S04]  /*1490*/  ISETP.GE.U32.AND P1, PT, R12, UR7, PT ;  /* 0x000000070c007c0c */ /* 0x000fc8000bf26070 */
[----:B------:R-:W-:Y:S01]  /*14a0*/  ISETP.GE.U32.AND.EX P1, PT, R13, RZ, PT, P1 ;  /* 0x000000ff0d00720c */ /* 0x000fe20003f26110 */
[----:B------:R-:W-:Y:S01]  /*14b0*/  BSSY.RECONVERGENT B0, `(.L_x_6) ;  /* 0x0000012000007945 */ /* 0x000fe20003800200 */
[----:B---3--:R-:W-:-:S05]  /*14c0*/  @!P0 FMUL R11, R4, R7 ;  /* 0x00000007040b8220 */ /* 0x008fca0000400000 */
[----:B------:R0:W-:Y:S06]  /*14d0*/  @!P0 STG.E desc[UR28][R8.64], R11 ;  /* 0x0000000b08008986 */ /* 0x0001ec000c10191c */
[----:B------:R-:W-:Y:S05]  /*14e0*/  @P1 BRA `(.L_x_7) ;  /* 0x0000000000381947 */ /* 0x000fea0003800000 */
[----:B------:R-:W1:Y:S01]  /*14f0*/  LDCU.64 UR6, c[0x0][0x390] ;  /* 0x00007200ff0677ac */ /* 0x000e620008000a00 */
[C---:B0-----:R-:W-:Y:S01]  /*1500*/  IMAD.SHL.U32 R8, R12.reuse, 0x4, RZ ;  /* 0x000000040c087824 */ /* 0x041fe200078e00ff */
[----:B------:R-:W-:Y:S01]  /*1510*/  SHF.L.U64.HI R9, R12, 0x2, R13 ;  /* 0x000000020c097819 */ /* 0x000fe2000001020d */
[----:B------:R-:W0:Y:S03]  /*1520*/  LDCU.128 UR8, c[0x0][0x380] ;  /* 0x00007000ff0877ac */ /* 0x000e260008000c00 */
[C---:B-1----:R-:W-:Y:S02]  /*1530*/  IADD3 R6, P1, PT, R8.reuse, UR6, RZ ;  /* 0x0000000608067c10 */ /* 0x042fe4000ff3e0ff */
        /* <DEDUP_REMOVED lines=9> */
.L_x_7:
[----:B------:R-:W-:Y:S05]  /*15d0*/  BSYNC.RECONVERGENT B0 ;  /* 0x0000000000007941 */ /* 0x000fea0003800200 */
.L_x_6:
[----:B------:R-:W-:-:S04]  /*15e0*/  UIADD3 UR4, UP0, UPT, UR4, 0x2, URZ ;  /* 0x0000000204047890 */ /* 0x000fc8000ff1e0ff */
[----:B------:R-:W-:-:S12]  /*15f0*/  UIADD3.X UR5, UPT, UPT, URZ, UR5, URZ, UP0, !UPT ;  /* 0x00000005ff057290 */ /* 0x000fd800087fe4ff */
.L_x_5:
[----:B------:R-:W-:-:S04]  /*1600*/  LOP3.LUT R0, R0, 0x1, RZ, 0xc0, !PT ;  /* 0x0000000100007812 */ /* 0x000fc800078ec0ff */
[----:B------:R-:W-:-:S04]  /*1610*/  ISETP.NE.U32.AND P0, PT, R0, 0x1, PT ;  /* 0x000000010000780c */ /* 0x000fc80003f05070 */
[----:B------:R-:W-:-:S13]  /*1620*/  ISETP.NE.U32.AND.EX P0, PT, RZ, RZ, PT, P0 ;  /* 0x000000ffff00720c */ /* 0x000fda0003f05100 */
[----:B------:R-:W-:Y:S05]  /*1630*/  @P0 EXIT ;  /* 0x000000000000094d */ /* 0x000fea0003800000 */
[----:B------:R-:W3:Y:S01]  /*1640*/  LDCU UR7, c[0x0][0x398] ;  /* 0x00007300ff0777ac */ /* 0x000ee20008000800 */
[----:B--2---:R-:W-:Y:S02]  /*1650*/  IMAD.U32 R5, RZ, RZ, UR4 ;  /* 0x00000004ff057e24 */ /* 0x004fe4000f8e00ff */
[----:B------:R-:W-:Y:S01]  /*1660*/  IMAD.MOV.U32 R3, RZ, RZ, RZ ;  /* 0x000000ffff037224 */ /* 0x000fe200078e00ff */
[----:B------:R-:W-:Y:S02]  /*1670*/  UIMAD UR6, UR5, UR21, URZ ;  /* 0x00000015050672a4 */ /* 0x000fe4000f8e02ff */
[----:B------:R-:W-:-:S04]  /*1680*/  IMAD.WIDE.U32 R2, R5, UR21, R2 ;  /* 0x0000001505027c25 */ /* 0x000fc8000f8e0002 */
[----:B------:R-:W-:Y:S01]  /*1690*/  VIADD R5, R3, UR6 ;  /* 0x0000000603057c36 */ /* 0x000fe20008000000 */
[----:B---3--:R-:W-:-:S04]  /*16a0*/  ISETP.GE.U32.AND P0, PT, R2, UR7, PT ;  /* 0x0000000702007c0c */ /* 0x008fc8000bf06070 */
[----:B------:R-:W-:-:S13]  /*16b0*/  ISETP.GE.U32.AND.EX P0, PT, R5, RZ, PT, P0 ;  /* 0x000000ff0500720c */ /* 0x000fda0003f06100 */
[----:B------:R-:W-:Y:S05]  /*16c0*/  @P0 EXIT ;  /* 0x000000000000094d */ /* 0x000fea0003800000 */
[----:B------:R-:W2:Y:S01]  /*16d0*/  LDCU.64 UR4, c[0x0][0x390] ;  /* 0x00007200ff0477ac */ /* 0x000ea20008000a00 */
[C---:B------:R-:W-:Y:S01]  /*16e0*/  IMAD.SHL.U32 R6, R2.reuse, 0x4, RZ ;  /* 0x0000000402067824 */ /* 0x040fe200078e00ff */
[----:B------:R-:W-:Y:S01]  /*16f0*/  SHF.L.U64.HI R0, R2, 0x2, R5 ;  /* 0x0000000202007819 */ /* 0x000fe20000010205 */
[----:B------:R-:W3:Y:S03]  /*1700*/  LDCU.128 UR8, c[0x0][0x380] ;  /* 0x00007000ff0877ac */ /* 0x000ee60008000c00 */
[C---:B--2---:R-:W-:Y:S02]  /*1710*/  IADD3 R4, P1, PT, R6.reuse, UR4, RZ ;  /* 0x0000000406047c10 */ /* 0x044fe4000ff3e0ff */
[----:B---3--:R-:W-:Y:S02]  /*1720*/  IADD3 R2, P0, PT, R6, UR10, RZ ;  /* 0x0000000a06027c10 */ /* 0x008fe4000ff1e0ff */
[----:B------:R-:W-:-:S02]  /*1730*/  IADD3.X R5, PT, PT, R0, UR5, RZ, P1, !PT ;  /* 0x0000000500057c10 */ /* 0x000fc40008ffe4ff */
[----:B------:R-:W-:-:S04]  /*1740*/  IADD3.X R3, PT, PT, R0, UR11, RZ, P0, !PT ;  /* 0x0000000b00037c10 */ /* 0x000fc800087fe4ff */
[----:B------:R-:W0:Y:S04]  /*1750*/  LDG.E R5, desc[UR28][R4.64] ;  /* 0x0000001c04057981 */ /* 0x000e28000c1e1900 */
[----:B------:R-:W0:Y:S01]  /*1760*/  LDG.E R2, desc[UR28][R2.64] ;  /* 0x0000001c02027981 */ /* 0x000e22000c1e1900 */
[----:B------:R-:W-:-:S04]  /*1770*/  IADD3 R6, P0, PT, R6, UR8, RZ ;  /* 0x0000000806067c10 */ /* 0x000fc8000ff1e0ff */
[----:B------:R-:W-:Y:S01]  /*1780*/  IADD3.X R7, PT, PT, R0, UR9, RZ, P0, !PT ;  /* 0x0000000900077c10 */ /* 0x000fe200087fe4ff */
[----:B01----:R-:W-:-:S05]  /*1790*/  FMUL R9, R2, R5 ;  /* 0x0000000502097220 */ /* 0x003fca0000400000 */
[----:B------:R-:W-:Y:S01]  /*17a0*/  STG.E desc[UR28][R6.64], R9 ;  /* 0x0000000906007986 */ /* 0x000fe2000c10191c */
[----:B------:R-:W-:Y:S05]  /*17b0*/  EXIT ;  /* 0x000000000000794d */ /* 0x000fea0003800000 */
.L_x_8:
[----:B------:R-:W-:-:S00]  /*17c0*/  BRA `(.L_x_8) ;  /* 0xfffffffc00fc7947 */ /* 0x000fc0000383ffff */
[----:B------:R-:W-:-:S00]  /*17d0*/  NOP ;  /* 0x0000000000007918 */ /* 0x000fc00000000000 */
        /* <DEDUP_REMOVED lines=10> */
.L_x_9:


//--------------------- .nv.shared.reserved.0     --------------------------
	.section	.nv.shared.reserved.0,"aw",@nobits
	.weak		__nv_reservedSMEM_offset_0_alias
	.size		__nv_reservedSMEM_offset_0_alias, 0, 64
	.other		__nv_reservedSMEM_offset_0_alias,@"STO_CUDA_RESERVED_SHARED STV_DEFAULT"
__nv_reservedSMEM_offset_0_alias:
	.zero		0
	.zero		64


//--------------------- .nv.constant0._Z14kernel_loopingPfS_S_jm --------------------------
	.section	.nv.constant0._Z14kernel_loopingPfS_S_jm,"a",@progbits
	.sectionflags	@""
	.align	4
.nv.constant0._Z14kernel_loopingPfS_S_jm:
	.zero		936


//--------------------- SYMBOLS --------------------------

	.type		.nv.reservedSmem.offset0,@object
	.size		.nv.reservedSmem.offset0,0x4
